//
// Generated by NVIDIA NVVM Compiler
//
// Compiler Build ID: CL-36424714
// Cuda compilation tools, release 13.0, V13.0.88
// Based on NVVM 20.0.0
//

.version 9.0
.target sm_100
.address_size 64

	// .globl	_Z6conv2DPKfS0_Pfmmmmi
.const .align 4 .b8 c_B[65536];

.visible .entry _Z6conv2DPKfS0_Pfmmmmi(
	.param .u64 .ptr .align 1 _Z6conv2DPKfS0_Pfmmmmi_param_0,
	.param .u64 .ptr .align 1 _Z6conv2DPKfS0_Pfmmmmi_param_1,
	.param .u64 .ptr .align 1 _Z6conv2DPKfS0_Pfmmmmi_param_2,
	.param .u64 _Z6conv2DPKfS0_Pfmmmmi_param_3,
	.param .u64 _Z6conv2DPKfS0_Pfmmmmi_param_4,
	.param .u64 _Z6conv2DPKfS0_Pfmmmmi_param_5,
	.param .u64 _Z6conv2DPKfS0_Pfmmmmi_param_6,
	.param .u32 _Z6conv2DPKfS0_Pfmmmmi_param_7
)
{
	.reg .pred 	%p<370>;
	.reg .b32 	%r<112>;
	.reg .b32 	%f<387>;
	.reg .b64 	%rd<547>;

	ld.param.u64 	%rd91, [_Z6conv2DPKfS0_Pfmmmmi_param_0];
	ld.param.u64 	%rd92, [_Z6conv2DPKfS0_Pfmmmmi_param_1];
	ld.param.u64 	%rd87, [_Z6conv2DPKfS0_Pfmmmmi_param_3];
	ld.param.u64 	%rd88, [_Z6conv2DPKfS0_Pfmmmmi_param_4];
	ld.param.u64 	%rd89, [_Z6conv2DPKfS0_Pfmmmmi_param_5];
	ld.param.u64 	%rd90, [_Z6conv2DPKfS0_Pfmmmmi_param_6];
	ld.param.u32 	%r73, [_Z6conv2DPKfS0_Pfmmmmi_param_7];
	cvta.to.global.u64 	%rd1, %rd91;
	cvta.to.global.u64 	%rd2, %rd92;
	mov.u32 	%r74, %ctaid.y;
	mov.u32 	%r75, %ntid.y;
	mov.u32 	%r76, %tid.y;
	mad.lo.s32 	%r77, %r74, %r75, %r76;
	mov.u32 	%r78, %ctaid.x;
	mov.u32 	%r79, %ntid.x;
	mov.u32 	%r80, %tid.x;
	mad.lo.s32 	%r81, %r78, %r79, %r80;
	cvt.u64.u32 	%rd3, %r77;
	setp.le.u64 	%p5, %rd87, %rd3;
	cvt.s64.s32 	%rd4, %r81;
	setp.le.u64 	%p6, %rd88, %rd4;
	or.pred  	%p7, %p5, %p6;
	@%p7 bra 	$L__BB0_176;
	add.s64 	%rd93, %rd89, -1;
	shr.u64 	%rd94, %rd93, 1;
	cvt.u32.u64 	%r1, %rd94;
	add.s64 	%rd95, %rd90, -1;
	shr.u64 	%rd96, %rd95, 1;
	cvt.u32.u64 	%r2, %rd96;
	setp.lt.u64 	%p8, %rd89, 8;
	mov.f32 	%f386, 0f00000000;
	@%p8 bra 	$L__BB0_46;
	cvt.u32.u64 	%r82, %rd4;
	cvt.u32.u64 	%r83, %rd3;
	setp.eq.s64 	%p9, %rd90, 0;
	sub.s32 	%r3, %r83, %r1;
	sub.s32 	%r4, %r82, %r2;
	@%p9 bra 	$L__BB0_175;
	setp.ne.s32 	%p10, %r73, 0;
	@%p10 bra 	$L__BB0_133;
	and.b64  	%rd6, %rd90, 7;
	and.b64  	%rd7, %rd90, 3;
	and.b64  	%rd8, %rd90, -8;
	and.b64  	%rd9, %rd90, 1;
	mov.f32 	%f386, 0f00000000;
	mov.b64 	%rd526, 0;
$L__BB0_5:
	setp.lt.u64 	%p100, %rd95, 7;
	cvt.u32.u64 	%r90, %rd526;
	add.s32 	%r91, %r3, %r90;
	mul.lo.s64 	%rd11, %rd526, %rd90;
	setp.gt.s32 	%p101, %r91, -1;
	cvt.s64.s32 	%rd208, %r91;
	setp.gt.u64 	%p102, %rd87, %rd208;
	and.pred  	%p1, %p101, %p102;
	mul.lo.s64 	%rd12, %rd88, %rd208;
	mov.b64 	%rd529, 0;
	@%p100 bra 	$L__BB0_24;
	mov.b64 	%rd527, 0;
$L__BB0_7:
	.pragma "nounroll";
	cvt.u32.u64 	%r92, %rd527;
	add.s32 	%r5, %r4, %r92;
	setp.gt.s32 	%p103, %r5, -1;
	cvt.s64.s32 	%rd210, %r5;
	setp.gt.u64 	%p104, %rd88, %rd210;
	and.pred  	%p105, %p103, %p104;
	and.pred  	%p107, %p1, %p105;
	not.pred 	%p108, %p107;
	@%p108 bra 	$L__BB0_9;
	add.s64 	%rd211, %rd527, %rd11;
	shl.b64 	%rd212, %rd211, 2;
	add.s64 	%rd213, %rd2, %rd212;
	ld.global.nc.f32 	%f191, [%rd213];
	cvt.u64.u32 	%rd214, %r5;
	add.s64 	%rd215, %rd12, %rd214;
	shl.b64 	%rd216, %rd215, 2;
	add.s64 	%rd217, %rd1, %rd216;
	ld.global.nc.f32 	%f192, [%rd217];
	fma.rn.f32 	%f386, %f191, %f192, %f386;
$L__BB0_9:
	add.s32 	%r6, %r5, 1;
	and.b64  	%rd218, %rd527, 4294967288;
	add.s64 	%rd219, %rd11, %rd218;
	shl.b64 	%rd220, %rd219, 2;
	add.s64 	%rd14, %rd2, %rd220;
	setp.gt.s32 	%p109, %r6, -1;
	cvt.s64.s32 	%rd221, %r6;
	setp.gt.u64 	%p110, %rd88, %rd221;
	and.pred  	%p111, %p109, %p110;
	and.pred  	%p112, %p1, %p111;
	not.pred 	%p113, %p112;
	@%p113 bra 	$L__BB0_11;
	ld.global.nc.f32 	%f193, [%rd14+4];
	cvt.u64.u32 	%rd222, %r6;
	add.s64 	%rd223, %rd12, %rd222;
	shl.b64 	%rd224, %rd223, 2;
	add.s64 	%rd225, %rd1, %rd224;
	ld.global.nc.f32 	%f194, [%rd225];
	fma.rn.f32 	%f386, %f193, %f194, %f386;
$L__BB0_11:
	add.s32 	%r7, %r5, 2;
	setp.gt.s32 	%p114, %r7, -1;
	cvt.s64.s32 	%rd226, %r7;
	setp.gt.u64 	%p115, %rd88, %rd226;
	and.pred  	%p116, %p114, %p115;
	and.pred  	%p117, %p1, %p116;
	not.pred 	%p118, %p117;
	@%p118 bra 	$L__BB0_13;
	ld.global.nc.f32 	%f195, [%rd14+8];
	cvt.u64.u32 	%rd227, %r7;
	add.s64 	%rd228, %rd12, %rd227;
	shl.b64 	%rd229, %rd228, 2;
	add.s64 	%rd230, %rd1, %rd229;
	ld.global.nc.f32 	%f196, [%rd230];
	fma.rn.f32 	%f386, %f195, %f196, %f386;
$L__BB0_13:
	add.s32 	%r8, %r5, 3;
	setp.gt.s32 	%p119, %r8, -1;
	cvt.s64.s32 	%rd231, %r8;
	setp.gt.u64 	%p120, %rd88, %rd231;
	and.pred  	%p121, %p119, %p120;
	and.pred  	%p122, %p1, %p121;
	not.pred 	%p123, %p122;
	@%p123 bra 	$L__BB0_15;
	ld.global.nc.f32 	%f197, [%rd14+12];
	cvt.u64.u32 	%rd232, %r8;
	add.s64 	%rd233, %rd12, %rd232;
	shl.b64 	%rd234, %rd233, 2;
	add.s64 	%rd235, %rd1, %rd234;
	ld.global.nc.f32 	%f198, [%rd235];
	fma.rn.f32 	%f386, %f197, %f198, %f386;
$L__BB0_15:
	add.s32 	%r9, %r5, 4;
	setp.gt.s32 	%p124, %r9, -1;
	cvt.s64.s32 	%rd236, %r9;
	setp.gt.u64 	%p125, %rd88, %rd236;
	and.pred  	%p126, %p124, %p125;
	and.pred  	%p127, %p1, %p126;
	not.pred 	%p128, %p127;
	@%p128 bra 	$L__BB0_17;
	ld.global.nc.f32 	%f199, [%rd14+16];
	cvt.u64.u32 	%rd237, %r9;
	add.s64 	%rd238, %rd12, %rd237;
	shl.b64 	%rd239, %rd238, 2;
	add.s64 	%rd240, %rd1, %rd239;
	ld.global.nc.f32 	%f200, [%rd240];
	fma.rn.f32 	%f386, %f199, %f200, %f386;
$L__BB0_17:
	add.s32 	%r10, %r5, 5;
	setp.gt.s32 	%p129, %r10, -1;
	cvt.s64.s32 	%rd241, %r10;
	setp.gt.u64 	%p130, %rd88, %rd241;
	and.pred  	%p131, %p129, %p130;
	and.pred  	%p132, %p1, %p131;
	not.pred 	%p133, %p132;
	@%p133 bra 	$L__BB0_19;
	ld.global.nc.f32 	%f201, [%rd14+20];
	cvt.u64.u32 	%rd242, %r10;
	add.s64 	%rd243, %rd12, %rd242;
	shl.b64 	%rd244, %rd243, 2;
	add.s64 	%rd245, %rd1, %rd244;
	ld.global.nc.f32 	%f202, [%rd245];
	fma.rn.f32 	%f386, %f201, %f202, %f386;
$L__BB0_19:
	add.s32 	%r11, %r5, 6;
	setp.gt.s32 	%p134, %r11, -1;
	cvt.s64.s32 	%rd246, %r11;
	setp.gt.u64 	%p135, %rd88, %rd246;
	and.pred  	%p136, %p134, %p135;
	and.pred  	%p137, %p1, %p136;
	not.pred 	%p138, %p137;
	@%p138 bra 	$L__BB0_21;
	ld.global.nc.f32 	%f203, [%rd14+24];
	cvt.u64.u32 	%rd247, %r11;
	add.s64 	%rd248, %rd12, %rd247;
	shl.b64 	%rd249, %rd248, 2;
	add.s64 	%rd250, %rd1, %rd249;
	ld.global.nc.f32 	%f204, [%rd250];
	fma.rn.f32 	%f386, %f203, %f204, %f386;
$L__BB0_21:
	add.s32 	%r12, %r5, 7;
	setp.gt.s32 	%p139, %r12, -1;
	cvt.s64.s32 	%rd251, %r12;
	setp.gt.u64 	%p140, %rd88, %rd251;
	and.pred  	%p141, %p139, %p140;
	and.pred  	%p142, %p1, %p141;
	not.pred 	%p143, %p142;
	@%p143 bra 	$L__BB0_23;
	ld.global.nc.f32 	%f205, [%rd14+28];
	cvt.u64.u32 	%rd252, %r12;
	add.s64 	%rd253, %rd12, %rd252;
	shl.b64 	%rd254, %rd253, 2;
	add.s64 	%rd255, %rd1, %rd254;
	ld.global.nc.f32 	%f206, [%rd255];
	fma.rn.f32 	%f386, %f205, %f206, %f386;
$L__BB0_23:
	add.s64 	%rd527, %rd527, 8;
	setp.ne.s64 	%p144, %rd527, %rd8;
	mov.u64 	%rd529, %rd8;
	@%p144 bra 	$L__BB0_7;
$L__BB0_24:
	setp.eq.s64 	%p145, %rd6, 0;
	@%p145 bra 	$L__BB0_45;
	add.s64 	%rd256, %rd6, -1;
	setp.lt.u64 	%p146, %rd256, 3;
	@%p146 bra 	$L__BB0_35;
	cvt.u32.u64 	%r93, %rd529;
	add.s32 	%r13, %r4, %r93;
	setp.gt.s32 	%p147, %r13, -1;
	cvt.s64.s32 	%rd257, %r13;
	setp.gt.u64 	%p148, %rd88, %rd257;
	and.pred  	%p149, %p147, %p148;
	and.pred  	%p151, %p1, %p149;
	not.pred 	%p152, %p151;
	@%p152 bra 	$L__BB0_28;
	add.s64 	%rd258, %rd529, %rd11;
	shl.b64 	%rd259, %rd258, 2;
	add.s64 	%rd260, %rd2, %rd259;
	ld.global.nc.f32 	%f208, [%rd260];
	cvt.u64.u32 	%rd261, %r13;
	add.s64 	%rd262, %rd12, %rd261;
	shl.b64 	%rd263, %rd262, 2;
	add.s64 	%rd264, %rd1, %rd263;
	ld.global.nc.f32 	%f209, [%rd264];
	fma.rn.f32 	%f386, %f208, %f209, %f386;
$L__BB0_28:
	add.s32 	%r14, %r13, 1;
	and.b64  	%rd265, %rd529, 4294967295;
	add.s64 	%rd266, %rd11, %rd265;
	shl.b64 	%rd267, %rd266, 2;
	add.s64 	%rd17, %rd2, %rd267;
	setp.gt.s32 	%p153, %r14, -1;
	cvt.s64.s32 	%rd268, %r14;
	setp.gt.u64 	%p154, %rd88, %rd268;
	and.pred  	%p155, %p153, %p154;
	and.pred  	%p156, %p1, %p155;
	not.pred 	%p157, %p156;
	@%p157 bra 	$L__BB0_30;
	ld.global.nc.f32 	%f210, [%rd17+4];
	cvt.u64.u32 	%rd269, %r14;
	add.s64 	%rd270, %rd12, %rd269;
	shl.b64 	%rd271, %rd270, 2;
	add.s64 	%rd272, %rd1, %rd271;
	ld.global.nc.f32 	%f211, [%rd272];
	fma.rn.f32 	%f386, %f210, %f211, %f386;
$L__BB0_30:
	add.s32 	%r15, %r13, 2;
	setp.gt.s32 	%p158, %r15, -1;
	cvt.s64.s32 	%rd273, %r15;
	setp.gt.u64 	%p159, %rd88, %rd273;
	and.pred  	%p160, %p158, %p159;
	and.pred  	%p161, %p1, %p160;
	not.pred 	%p162, %p161;
	@%p162 bra 	$L__BB0_32;
	ld.global.nc.f32 	%f212, [%rd17+8];
	cvt.u64.u32 	%rd274, %r15;
	add.s64 	%rd275, %rd12, %rd274;
	shl.b64 	%rd276, %rd275, 2;
	add.s64 	%rd277, %rd1, %rd276;
	ld.global.nc.f32 	%f213, [%rd277];
	fma.rn.f32 	%f386, %f212, %f213, %f386;
$L__BB0_32:
	add.s32 	%r16, %r13, 3;
	setp.gt.s32 	%p163, %r16, -1;
	cvt.s64.s32 	%rd278, %r16;
	setp.gt.u64 	%p164, %rd88, %rd278;
	and.pred  	%p165, %p163, %p164;
	and.pred  	%p166, %p1, %p165;
	not.pred 	%p167, %p166;
	@%p167 bra 	$L__BB0_34;
	ld.global.nc.f32 	%f214, [%rd17+12];
	cvt.u64.u32 	%rd279, %r16;
	add.s64 	%rd280, %rd12, %rd279;
	shl.b64 	%rd281, %rd280, 2;
	add.s64 	%rd282, %rd1, %rd281;
	ld.global.nc.f32 	%f215, [%rd282];
	fma.rn.f32 	%f386, %f214, %f215, %f386;
$L__BB0_34:
	add.s64 	%rd283, %rd529, 4;
	and.b64  	%rd529, %rd283, 4294967295;
$L__BB0_35:
	setp.eq.s64 	%p168, %rd7, 0;
	@%p168 bra 	$L__BB0_45;
	setp.eq.s64 	%p169, %rd7, 1;
	@%p169 bra 	$L__BB0_42;
	cvt.u32.u64 	%r94, %rd529;
	add.s32 	%r17, %r4, %r94;
	setp.gt.s32 	%p170, %r17, -1;
	cvt.s64.s32 	%rd284, %r17;
	setp.gt.u64 	%p171, %rd88, %rd284;
	and.pred  	%p172, %p170, %p171;
	and.pred  	%p174, %p1, %p172;
	not.pred 	%p175, %p174;
	@%p175 bra 	$L__BB0_39;
	add.s64 	%rd285, %rd529, %rd11;
	shl.b64 	%rd286, %rd285, 2;
	add.s64 	%rd287, %rd2, %rd286;
	ld.global.nc.f32 	%f217, [%rd287];
	cvt.u64.u32 	%rd288, %r17;
	add.s64 	%rd289, %rd12, %rd288;
	shl.b64 	%rd290, %rd289, 2;
	add.s64 	%rd291, %rd1, %rd290;
	ld.global.nc.f32 	%f218, [%rd291];
	fma.rn.f32 	%f386, %f217, %f218, %f386;
$L__BB0_39:
	add.s32 	%r18, %r17, 1;
	setp.gt.s32 	%p176, %r18, -1;
	cvt.s64.s32 	%rd292, %r18;
	setp.gt.u64 	%p177, %rd88, %rd292;
	and.pred  	%p178, %p176, %p177;
	and.pred  	%p179, %p1, %p178;
	not.pred 	%p180, %p179;
	@%p180 bra 	$L__BB0_41;
	and.b64  	%rd293, %rd529, 4294967295;
	add.s64 	%rd294, %rd11, %rd293;
	shl.b64 	%rd295, %rd294, 2;
	add.s64 	%rd296, %rd2, %rd295;
	ld.global.nc.f32 	%f219, [%rd296+4];
	cvt.u64.u32 	%rd297, %r18;
	add.s64 	%rd298, %rd12, %rd297;
	shl.b64 	%rd299, %rd298, 2;
	add.s64 	%rd300, %rd1, %rd299;
	ld.global.nc.f32 	%f220, [%rd300];
	fma.rn.f32 	%f386, %f219, %f220, %f386;
$L__BB0_41:
	add.s64 	%rd301, %rd529, 2;
	and.b64  	%rd529, %rd301, 4294967295;
$L__BB0_42:
	setp.eq.s64 	%p181, %rd9, 0;
	@%p181 bra 	$L__BB0_45;
	cvt.u32.u64 	%r95, %rd529;
	add.s32 	%r19, %r4, %r95;
	add.s64 	%rd22, %rd529, %rd11;
	setp.gt.s32 	%p182, %r19, -1;
	cvt.s64.s32 	%rd302, %r19;
	setp.gt.u64 	%p183, %rd88, %rd302;
	and.pred  	%p184, %p182, %p183;
	and.pred  	%p186, %p1, %p184;
	not.pred 	%p187, %p186;
	@%p187 bra 	$L__BB0_45;
	shl.b64 	%rd303, %rd22, 2;
	add.s64 	%rd304, %rd2, %rd303;
	ld.global.nc.f32 	%f221, [%rd304];
	cvt.u64.u32 	%rd305, %r19;
	add.s64 	%rd306, %rd12, %rd305;
	shl.b64 	%rd307, %rd306, 2;
	add.s64 	%rd308, %rd1, %rd307;
	ld.global.nc.f32 	%f222, [%rd308];
	fma.rn.f32 	%f386, %f221, %f222, %f386;
$L__BB0_45:
	add.s64 	%rd526, %rd526, 1;
	setp.gt.u64 	%p188, %rd89, %rd526;
	@%p188 bra 	$L__BB0_5;
	bra.uni 	$L__BB0_175;
$L__BB0_46:
	setp.eq.s64 	%p189, %rd89, 0;
	@%p189 bra 	$L__BB0_175;
	cvt.u32.u64 	%r96, %rd4;
	cvt.u32.u64 	%r97, %rd3;
	setp.eq.s64 	%p190, %rd90, 0;
	sub.s32 	%r20, %r97, %r1;
	sub.s32 	%r21, %r96, %r2;
	@%p190 bra 	$L__BB0_175;
	setp.ne.s32 	%p191, %r73, 0;
	@%p191 bra 	$L__BB0_91;
	cvt.u32.u64 	%r22, %rd89;
	and.b64  	%rd31, %rd90, 7;
	and.b64  	%rd32, %rd90, -8;
	neg.s64 	%rd33, %rd32;
	add.s32 	%r23, %r21, 3;
	shl.b64 	%rd34, %rd90, 2;
	mov.f32 	%f386, 0f00000000;
	mov.b64 	%rd531, 0;
$L__BB0_50:
	setp.lt.u64 	%p281, %rd95, 7;
	cvt.u32.u64 	%r24, %rd531;
	add.s32 	%r106, %r20, %r24;
	mul.lo.s64 	%rd36, %rd531, %rd90;
	setp.gt.s32 	%p282, %r106, -1;
	cvt.s64.s32 	%rd420, %r106;
	setp.gt.u64 	%p283, %rd87, %rd420;
	and.pred  	%p2, %p282, %p283;
	mul.lo.s64 	%rd37, %rd88, %rd420;
	mov.b64 	%rd535, 0;
	@%p281 bra 	$L__BB0_69;
	mad.lo.s64 	%rd532, %rd34, %rd531, %rd2;
	mov.b64 	%rd533, 0;
	mov.u32 	%r111, %r23;
$L__BB0_52:
	.pragma "nounroll";
	add.s32 	%r26, %r111, -3;
	setp.gt.s32 	%p284, %r26, -1;
	cvt.s64.s32 	%rd422, %r26;
	setp.gt.u64 	%p285, %rd88, %rd422;
	and.pred  	%p286, %p284, %p285;
	and.pred  	%p287, %p2, %p286;
	not.pred 	%p288, %p287;
	@%p288 bra 	$L__BB0_54;
	ld.global.nc.f32 	%f261, [%rd532];
	cvt.u64.u32 	%rd423, %r26;
	add.s64 	%rd424, %rd37, %rd423;
	shl.b64 	%rd425, %rd424, 2;
	add.s64 	%rd426, %rd1, %rd425;
	ld.global.nc.f32 	%f262, [%rd426];
	fma.rn.f32 	%f386, %f261, %f262, %f386;
$L__BB0_54:
	add.s32 	%r27, %r111, -2;
	and.b64  	%rd427, %rd533, 4294967288;
	add.s64 	%rd428, %rd36, %rd427;
	shl.b64 	%rd429, %rd428, 2;
	add.s64 	%rd41, %rd2, %rd429;
	setp.gt.s32 	%p289, %r27, -1;
	cvt.s64.s32 	%rd430, %r27;
	setp.gt.u64 	%p290, %rd88, %rd430;
	and.pred  	%p291, %p289, %p290;
	and.pred  	%p292, %p2, %p291;
	not.pred 	%p293, %p292;
	@%p293 bra 	$L__BB0_56;
	ld.global.nc.f32 	%f263, [%rd41+4];
	cvt.u64.u32 	%rd431, %r27;
	add.s64 	%rd432, %rd37, %rd431;
	shl.b64 	%rd433, %rd432, 2;
	add.s64 	%rd434, %rd1, %rd433;
	ld.global.nc.f32 	%f264, [%rd434];
	fma.rn.f32 	%f386, %f263, %f264, %f386;
$L__BB0_56:
	add.s32 	%r28, %r111, -1;
	setp.gt.s32 	%p294, %r28, -1;
	cvt.s64.s32 	%rd435, %r28;
	setp.gt.u64 	%p295, %rd88, %rd435;
	and.pred  	%p296, %p294, %p295;
	and.pred  	%p297, %p2, %p296;
	not.pred 	%p298, %p297;
	@%p298 bra 	$L__BB0_58;
	ld.global.nc.f32 	%f265, [%rd41+8];
	cvt.u64.u32 	%rd436, %r28;
	add.s64 	%rd437, %rd37, %rd436;
	shl.b64 	%rd438, %rd437, 2;
	add.s64 	%rd439, %rd1, %rd438;
	ld.global.nc.f32 	%f266, [%rd439];
	fma.rn.f32 	%f386, %f265, %f266, %f386;
$L__BB0_58:
	add.s32 	%r29, %r111, 4;
	setp.gt.s32 	%p299, %r111, -1;
	cvt.s64.s32 	%rd440, %r111;
	setp.gt.u64 	%p300, %rd88, %rd440;
	and.pred  	%p301, %p299, %p300;
	and.pred  	%p302, %p2, %p301;
	not.pred 	%p303, %p302;
	@%p303 bra 	$L__BB0_60;
	ld.global.nc.f32 	%f267, [%rd41+12];
	cvt.u64.u32 	%rd441, %r111;
	add.s64 	%rd442, %rd37, %rd441;
	shl.b64 	%rd443, %rd442, 2;
	add.s64 	%rd444, %rd1, %rd443;
	ld.global.nc.f32 	%f268, [%rd444];
	fma.rn.f32 	%f386, %f267, %f268, %f386;
$L__BB0_60:
	add.s32 	%r30, %r111, 1;
	setp.gt.s32 	%p304, %r30, -1;
	cvt.s64.s32 	%rd445, %r30;
	setp.gt.u64 	%p305, %rd88, %rd445;
	and.pred  	%p306, %p304, %p305;
	and.pred  	%p307, %p2, %p306;
	not.pred 	%p308, %p307;
	@%p308 bra 	$L__BB0_62;
	ld.global.nc.f32 	%f269, [%rd41+16];
	cvt.u64.u32 	%rd446, %r30;
	add.s64 	%rd447, %rd37, %rd446;
	shl.b64 	%rd448, %rd447, 2;
	add.s64 	%rd449, %rd1, %rd448;
	ld.global.nc.f32 	%f270, [%rd449];
	fma.rn.f32 	%f386, %f269, %f270, %f386;
$L__BB0_62:
	add.s32 	%r31, %r111, 2;
	setp.gt.s32 	%p309, %r31, -1;
	cvt.s64.s32 	%rd450, %r31;
	setp.gt.u64 	%p310, %rd88, %rd450;
	and.pred  	%p311, %p309, %p310;
	and.pred  	%p312, %p2, %p311;
	not.pred 	%p313, %p312;
	@%p313 bra 	$L__BB0_64;
	ld.global.nc.f32 	%f271, [%rd41+20];
	cvt.u64.u32 	%rd451, %r31;
	add.s64 	%rd452, %rd37, %rd451;
	shl.b64 	%rd453, %rd452, 2;
	add.s64 	%rd454, %rd1, %rd453;
	ld.global.nc.f32 	%f272, [%rd454];
	fma.rn.f32 	%f386, %f271, %f272, %f386;
$L__BB0_64:
	add.s32 	%r32, %r111, 3;
	setp.gt.s32 	%p314, %r32, -1;
	cvt.s64.s32 	%rd455, %r32;
	setp.gt.u64 	%p315, %rd88, %rd455;
	and.pred  	%p316, %p314, %p315;
	and.pred  	%p317, %p2, %p316;
	not.pred 	%p318, %p317;
	@%p318 bra 	$L__BB0_66;
	ld.global.nc.f32 	%f273, [%rd41+24];
	cvt.u64.u32 	%rd456, %r32;
	add.s64 	%rd457, %rd37, %rd456;
	shl.b64 	%rd458, %rd457, 2;
	add.s64 	%rd459, %rd1, %rd458;
	ld.global.nc.f32 	%f274, [%rd459];
	fma.rn.f32 	%f386, %f273, %f274, %f386;
$L__BB0_66:
	setp.gt.s32 	%p319, %r29, -1;
	cvt.s64.s32 	%rd460, %r29;
	setp.gt.u64 	%p320, %rd88, %rd460;
	and.pred  	%p321, %p319, %p320;
	and.pred  	%p322, %p2, %p321;
	not.pred 	%p323, %p322;
	@%p323 bra 	$L__BB0_68;
	ld.global.nc.f32 	%f275, [%rd41+28];
	cvt.u64.u32 	%rd461, %r29;
	add.s64 	%rd462, %rd37, %rd461;
	shl.b64 	%rd463, %rd462, 2;
	add.s64 	%rd464, %rd1, %rd463;
	ld.global.nc.f32 	%f276, [%rd464];
	fma.rn.f32 	%f386, %f275, %f276, %f386;
$L__BB0_68:
	add.s64 	%rd533, %rd533, 8;
	add.s64 	%rd465, %rd33, %rd533;
	add.s32 	%r111, %r111, 8;
	add.s64 	%rd532, %rd532, 32;
	setp.ne.s64 	%p324, %rd465, 0;
	mov.u64 	%rd535, %rd32;
	@%p324 bra 	$L__BB0_52;
$L__BB0_69:
	setp.eq.s64 	%p325, %rd31, 0;
	@%p325 bra 	$L__BB0_90;
	add.s64 	%rd466, %rd31, -1;
	setp.lt.u64 	%p326, %rd466, 3;
	@%p326 bra 	$L__BB0_80;
	cvt.u32.u64 	%r107, %rd535;
	add.s32 	%r34, %r21, %r107;
	setp.gt.s32 	%p327, %r34, -1;
	cvt.s64.s32 	%rd467, %r34;
	setp.gt.u64 	%p328, %rd88, %rd467;
	and.pred  	%p329, %p327, %p328;
	and.pred  	%p331, %p2, %p329;
	not.pred 	%p332, %p331;
	@%p332 bra 	$L__BB0_73;
	add.s64 	%rd468, %rd535, %rd36;
	shl.b64 	%rd469, %rd468, 2;
	add.s64 	%rd470, %rd2, %rd469;
	ld.global.nc.f32 	%f278, [%rd470];
	cvt.u64.u32 	%rd471, %r34;
	add.s64 	%rd472, %rd37, %rd471;
	shl.b64 	%rd473, %rd472, 2;
	add.s64 	%rd474, %rd1, %rd473;
	ld.global.nc.f32 	%f279, [%rd474];
	fma.rn.f32 	%f386, %f278, %f279, %f386;
$L__BB0_73:
	add.s32 	%r35, %r34, 1;
	and.b64  	%rd475, %rd535, 4294967295;
	add.s64 	%rd476, %rd36, %rd475;
	shl.b64 	%rd477, %rd476, 2;
	add.s64 	%rd45, %rd2, %rd477;
	setp.gt.s32 	%p333, %r35, -1;
	cvt.s64.s32 	%rd478, %r35;
	setp.gt.u64 	%p334, %rd88, %rd478;
	and.pred  	%p335, %p333, %p334;
	and.pred  	%p336, %p2, %p335;
	not.pred 	%p337, %p336;
	@%p337 bra 	$L__BB0_75;
	ld.global.nc.f32 	%f280, [%rd45+4];
	cvt.u64.u32 	%rd479, %r35;
	add.s64 	%rd480, %rd37, %rd479;
	shl.b64 	%rd481, %rd480, 2;
	add.s64 	%rd482, %rd1, %rd481;
	ld.global.nc.f32 	%f281, [%rd482];
	fma.rn.f32 	%f386, %f280, %f281, %f386;
$L__BB0_75:
	add.s32 	%r36, %r34, 2;
	setp.gt.s32 	%p338, %r36, -1;
	cvt.s64.s32 	%rd483, %r36;
	setp.gt.u64 	%p339, %rd88, %rd483;
	and.pred  	%p340, %p338, %p339;
	and.pred  	%p341, %p2, %p340;
	not.pred 	%p342, %p341;
	@%p342 bra 	$L__BB0_77;
	ld.global.nc.f32 	%f282, [%rd45+8];
	cvt.u64.u32 	%rd484, %r36;
	add.s64 	%rd485, %rd37, %rd484;
	shl.b64 	%rd486, %rd485, 2;
	add.s64 	%rd487, %rd1, %rd486;
	ld.global.nc.f32 	%f283, [%rd487];
	fma.rn.f32 	%f386, %f282, %f283, %f386;
$L__BB0_77:
	add.s32 	%r37, %r34, 3;
	setp.gt.s32 	%p343, %r37, -1;
	cvt.s64.s32 	%rd488, %r37;
	setp.gt.u64 	%p344, %rd88, %rd488;
	and.pred  	%p345, %p343, %p344;
	and.pred  	%p346, %p2, %p345;
	not.pred 	%p347, %p346;
	@%p347 bra 	$L__BB0_79;
	ld.global.nc.f32 	%f284, [%rd45+12];
	cvt.u64.u32 	%rd489, %r37;
	add.s64 	%rd490, %rd37, %rd489;
	shl.b64 	%rd491, %rd490, 2;
	add.s64 	%rd492, %rd1, %rd491;
	ld.global.nc.f32 	%f285, [%rd492];
	fma.rn.f32 	%f386, %f284, %f285, %f386;
$L__BB0_79:
	add.s64 	%rd493, %rd535, 4;
	and.b64  	%rd535, %rd493, 4294967295;
$L__BB0_80:
	and.b64  	%rd494, %rd90, 3;
	setp.eq.s64 	%p348, %rd494, 0;
	@%p348 bra 	$L__BB0_90;
	setp.eq.s64 	%p349, %rd494, 1;
	@%p349 bra 	$L__BB0_87;
	cvt.u32.u64 	%r108, %rd535;
	add.s32 	%r38, %r21, %r108;
	setp.gt.s32 	%p350, %r38, -1;
	cvt.s64.s32 	%rd495, %r38;
	setp.gt.u64 	%p351, %rd88, %rd495;
	and.pred  	%p352, %p350, %p351;
	and.pred  	%p354, %p2, %p352;
	not.pred 	%p355, %p354;
	@%p355 bra 	$L__BB0_84;
	add.s64 	%rd496, %rd535, %rd36;
	shl.b64 	%rd497, %rd496, 2;
	add.s64 	%rd498, %rd2, %rd497;
	ld.global.nc.f32 	%f287, [%rd498];
	cvt.u64.u32 	%rd499, %r38;
	add.s64 	%rd500, %rd37, %rd499;
	shl.b64 	%rd501, %rd500, 2;
	add.s64 	%rd502, %rd1, %rd501;
	ld.global.nc.f32 	%f288, [%rd502];
	fma.rn.f32 	%f386, %f287, %f288, %f386;
$L__BB0_84:
	add.s32 	%r39, %r38, 1;
	setp.gt.s32 	%p356, %r39, -1;
	cvt.s64.s32 	%rd503, %r39;
	setp.gt.u64 	%p357, %rd88, %rd503;
	and.pred  	%p358, %p356, %p357;
	and.pred  	%p359, %p2, %p358;
	not.pred 	%p360, %p359;
	@%p360 bra 	$L__BB0_86;
	and.b64  	%rd504, %rd535, 4294967295;
	add.s64 	%rd505, %rd36, %rd504;
	shl.b64 	%rd506, %rd505, 2;
	add.s64 	%rd507, %rd2, %rd506;
	ld.global.nc.f32 	%f289, [%rd507+4];
	cvt.u64.u32 	%rd508, %r39;
	add.s64 	%rd509, %rd37, %rd508;
	shl.b64 	%rd510, %rd509, 2;
	add.s64 	%rd511, %rd1, %rd510;
	ld.global.nc.f32 	%f290, [%rd511];
	fma.rn.f32 	%f386, %f289, %f290, %f386;
$L__BB0_86:
	add.s64 	%rd512, %rd535, 2;
	and.b64  	%rd535, %rd512, 4294967295;
$L__BB0_87:
	and.b64  	%rd513, %rd90, 1;
	setp.eq.b64 	%p361, %rd513, 1;
	not.pred 	%p362, %p361;
	@%p362 bra 	$L__BB0_90;
	cvt.u32.u64 	%r109, %rd535;
	add.s32 	%r40, %r21, %r109;
	add.s64 	%rd50, %rd535, %rd36;
	setp.gt.s32 	%p363, %r40, -1;
	cvt.s64.s32 	%rd514, %r40;
	setp.gt.u64 	%p364, %rd88, %rd514;
	and.pred  	%p365, %p363, %p364;
	and.pred  	%p367, %p2, %p365;
	not.pred 	%p368, %p367;
	@%p368 bra 	$L__BB0_90;
	shl.b64 	%rd515, %rd50, 2;
	add.s64 	%rd516, %rd2, %rd515;
	ld.global.nc.f32 	%f291, [%rd516];
	cvt.u64.u32 	%rd517, %r40;
	add.s64 	%rd518, %rd37, %rd517;
	shl.b64 	%rd519, %rd518, 2;
	add.s64 	%rd520, %rd1, %rd519;
	ld.global.nc.f32 	%f292, [%rd520];
	fma.rn.f32 	%f386, %f291, %f292, %f386;
$L__BB0_90:
	add.s32 	%r110, %r24, 1;
	cvt.u64.u32 	%rd531, %r110;
	setp.lt.u32 	%p369, %r110, %r22;
	@%p369 bra 	$L__BB0_50;
	bra.uni 	$L__BB0_175;
$L__BB0_91:
	cvt.u32.u64 	%r41, %rd89;
	and.b64  	%rd53, %rd90, 7;
	add.s64 	%rd54, %rd53, -1;
	and.b64  	%rd55, %rd90, 3;
	and.b64  	%rd56, %rd90, -8;
	and.b64  	%rd57, %rd90, 1;
	mov.f32 	%f386, 0f00000000;
	mov.b64 	%rd537, 0;
$L__BB0_92:
	setp.lt.u64 	%p192, %rd95, 7;
	cvt.u32.u64 	%r42, %rd537;
	add.s32 	%r98, %r20, %r42;
	mul.lo.s64 	%rd59, %rd537, %rd90;
	setp.gt.s32 	%p193, %r98, -1;
	cvt.s64.s32 	%rd311, %r98;
	setp.gt.u64 	%p194, %rd87, %rd311;
	and.pred  	%p3, %p193, %p194;
	mul.lo.s64 	%rd60, %rd88, %rd311;
	mov.b64 	%rd540, 0;
	@%p192 bra 	$L__BB0_111;
	mov.b64 	%rd538, 0;
$L__BB0_94:
	.pragma "nounroll";
	cvt.u32.u64 	%r99, %rd538;
	add.s32 	%r43, %r21, %r99;
	setp.gt.s32 	%p195, %r43, -1;
	cvt.s64.s32 	%rd313, %r43;
	setp.gt.u64 	%p196, %rd88, %rd313;
	and.pred  	%p197, %p195, %p196;
	and.pred  	%p199, %p3, %p197;
	not.pred 	%p200, %p199;
	@%p200 bra 	$L__BB0_96;
	add.s64 	%rd314, %rd538, %rd59;
	shl.b64 	%rd315, %rd314, 2;
	mov.u64 	%rd316, c_B;
	add.s64 	%rd317, %rd316, %rd315;
	ld.const.f32 	%f227, [%rd317];
	cvt.u64.u32 	%rd318, %r43;
	add.s64 	%rd319, %rd60, %rd318;
	shl.b64 	%rd320, %rd319, 2;
	add.s64 	%rd321, %rd1, %rd320;
	ld.global.nc.f32 	%f228, [%rd321];
	fma.rn.f32 	%f386, %f227, %f228, %f386;
$L__BB0_96:
	add.s32 	%r44, %r43, 1;
	and.b64  	%rd322, %rd538, 4294967288;
	add.s64 	%rd323, %rd59, %rd322;
	setp.gt.s32 	%p201, %r44, -1;
	cvt.s64.s32 	%rd324, %r44;
	setp.gt.u64 	%p202, %rd88, %rd324;
	and.pred  	%p203, %p201, %p202;
	and.pred  	%p204, %p3, %p203;
	shl.b64 	%rd325, %rd323, 2;
	mov.u64 	%rd326, c_B;
	add.s64 	%rd62, %rd326, %rd325;
	not.pred 	%p205, %p204;
	@%p205 bra 	$L__BB0_98;
	ld.const.f32 	%f229, [%rd62+4];
	cvt.u64.u32 	%rd327, %r44;
	add.s64 	%rd328, %rd60, %rd327;
	shl.b64 	%rd329, %rd328, 2;
	add.s64 	%rd330, %rd1, %rd329;
	ld.global.nc.f32 	%f230, [%rd330];
	fma.rn.f32 	%f386, %f229, %f230, %f386;
$L__BB0_98:
	add.s32 	%r45, %r43, 2;
	setp.gt.s32 	%p206, %r45, -1;
	cvt.s64.s32 	%rd331, %r45;
	setp.gt.u64 	%p207, %rd88, %rd331;
	and.pred  	%p208, %p206, %p207;
	and.pred  	%p209, %p3, %p208;
	not.pred 	%p210, %p209;
	@%p210 bra 	$L__BB0_100;
	ld.const.f32 	%f231, [%rd62+8];
	cvt.u64.u32 	%rd332, %r45;
	add.s64 	%rd333, %rd60, %rd332;
	shl.b64 	%rd334, %rd333, 2;
	add.s64 	%rd335, %rd1, %rd334;
	ld.global.nc.f32 	%f232, [%rd335];
	fma.rn.f32 	%f386, %f231, %f232, %f386;
$L__BB0_100:
	add.s32 	%r46, %r43, 3;
	setp.gt.s32 	%p211, %r46, -1;
	cvt.s64.s32 	%rd336, %r46;
	setp.gt.u64 	%p212, %rd88, %rd336;
	and.pred  	%p213, %p211, %p212;
	and.pred  	%p214, %p3, %p213;
	not.pred 	%p215, %p214;
	@%p215 bra 	$L__BB0_102;
	ld.const.f32 	%f233, [%rd62+12];
	cvt.u64.u32 	%rd337, %r46;
	add.s64 	%rd338, %rd60, %rd337;
	shl.b64 	%rd339, %rd338, 2;
	add.s64 	%rd340, %rd1, %rd339;
	ld.global.nc.f32 	%f234, [%rd340];
	fma.rn.f32 	%f386, %f233, %f234, %f386;
$L__BB0_102:
	add.s32 	%r47, %r43, 4;
	setp.gt.s32 	%p216, %r47, -1;
	cvt.s64.s32 	%rd341, %r47;
	setp.gt.u64 	%p217, %rd88, %rd341;
	and.pred  	%p218, %p216, %p217;
	and.pred  	%p219, %p3, %p218;
	not.pred 	%p220, %p219;
	@%p220 bra 	$L__BB0_104;
	ld.const.f32 	%f235, [%rd62+16];
	cvt.u64.u32 	%rd342, %r47;
	add.s64 	%rd343, %rd60, %rd342;
	shl.b64 	%rd344, %rd343, 2;
	add.s64 	%rd345, %rd1, %rd344;
	ld.global.nc.f32 	%f236, [%rd345];
	fma.rn.f32 	%f386, %f235, %f236, %f386;
$L__BB0_104:
	add.s32 	%r48, %r43, 5;
	setp.gt.s32 	%p221, %r48, -1;
	cvt.s64.s32 	%rd346, %r48;
	setp.gt.u64 	%p222, %rd88, %rd346;
	and.pred  	%p223, %p221, %p222;
	and.pred  	%p224, %p3, %p223;
	not.pred 	%p225, %p224;
	@%p225 bra 	$L__BB0_106;
	ld.const.f32 	%f237, [%rd62+20];
	cvt.u64.u32 	%rd347, %r48;
	add.s64 	%rd348, %rd60, %rd347;
	shl.b64 	%rd349, %rd348, 2;
	add.s64 	%rd350, %rd1, %rd349;
	ld.global.nc.f32 	%f238, [%rd350];
	fma.rn.f32 	%f386, %f237, %f238, %f386;
$L__BB0_106:
	add.s32 	%r49, %r43, 6;
	setp.gt.s32 	%p226, %r49, -1;
	cvt.s64.s32 	%rd351, %r49;
	setp.gt.u64 	%p227, %rd88, %rd351;
	and.pred  	%p228, %p226, %p227;
	and.pred  	%p229, %p3, %p228;
	not.pred 	%p230, %p229;
	@%p230 bra 	$L__BB0_108;
	ld.const.f32 	%f239, [%rd62+24];
	cvt.u64.u32 	%rd352, %r49;
	add.s64 	%rd353, %rd60, %rd352;
	shl.b64 	%rd354, %rd353, 2;
	add.s64 	%rd355, %rd1, %rd354;
	ld.global.nc.f32 	%f240, [%rd355];
	fma.rn.f32 	%f386, %f239, %f240, %f386;
$L__BB0_108:
	add.s32 	%r50, %r43, 7;
	setp.gt.s32 	%p231, %r50, -1;
	cvt.s64.s32 	%rd356, %r50;
	setp.gt.u64 	%p232, %rd88, %rd356;
	and.pred  	%p233, %p231, %p232;
	and.pred  	%p234, %p3, %p233;
	not.pred 	%p235, %p234;
	@%p235 bra 	$L__BB0_110;
	ld.const.f32 	%f241, [%rd62+28];
	cvt.u64.u32 	%rd357, %r50;
	add.s64 	%rd358, %rd60, %rd357;
	shl.b64 	%rd359, %rd358, 2;
	add.s64 	%rd360, %rd1, %rd359;
	ld.global.nc.f32 	%f242, [%rd360];
	fma.rn.f32 	%f386, %f241, %f242, %f386;
$L__BB0_110:
	add.s64 	%rd538, %rd538, 8;
	setp.ne.s64 	%p236, %rd538, %rd56;
	mov.u64 	%rd540, %rd56;
	@%p236 bra 	$L__BB0_94;
$L__BB0_111:
	setp.eq.s64 	%p237, %rd53, 0;
	@%p237 bra 	$L__BB0_132;
	setp.lt.u64 	%p238, %rd54, 3;
	@%p238 bra 	$L__BB0_122;
	cvt.u32.u64 	%r100, %rd540;
	add.s32 	%r51, %r21, %r100;
	setp.gt.s32 	%p239, %r51, -1;
	cvt.s64.s32 	%rd361, %r51;
	setp.gt.u64 	%p240, %rd88, %rd361;
	and.pred  	%p241, %p239, %p240;
	and.pred  	%p243, %p3, %p241;
	not.pred 	%p244, %p243;
	@%p244 bra 	$L__BB0_115;
	add.s64 	%rd362, %rd540, %rd59;
	shl.b64 	%rd363, %rd362, 2;
	mov.u64 	%rd364, c_B;
	add.s64 	%rd365, %rd364, %rd363;
	ld.const.f32 	%f244, [%rd365];
	cvt.u64.u32 	%rd366, %r51;
	add.s64 	%rd367, %rd60, %rd366;
	shl.b64 	%rd368, %rd367, 2;
	add.s64 	%rd369, %rd1, %rd368;
	ld.global.nc.f32 	%f245, [%rd369];
	fma.rn.f32 	%f386, %f244, %f245, %f386;
$L__BB0_115:
	add.s32 	%r52, %r51, 1;
	and.b64  	%rd370, %rd540, 4294967295;
	add.s64 	%rd371, %rd59, %rd370;
	setp.gt.s32 	%p245, %r52, -1;
	cvt.s64.s32 	%rd372, %r52;
	setp.gt.u64 	%p246, %rd88, %rd372;
	and.pred  	%p247, %p245, %p246;
	and.pred  	%p248, %p3, %p247;
	shl.b64 	%rd373, %rd371, 2;
	mov.u64 	%rd374, c_B;
	add.s64 	%rd65, %rd374, %rd373;
	not.pred 	%p249, %p248;
	@%p249 bra 	$L__BB0_117;
	ld.const.f32 	%f246, [%rd65+4];
	cvt.u64.u32 	%rd375, %r52;
	add.s64 	%rd376, %rd60, %rd375;
	shl.b64 	%rd377, %rd376, 2;
	add.s64 	%rd378, %rd1, %rd377;
	ld.global.nc.f32 	%f247, [%rd378];
	fma.rn.f32 	%f386, %f246, %f247, %f386;
$L__BB0_117:
	add.s32 	%r53, %r51, 2;
	setp.gt.s32 	%p250, %r53, -1;
	cvt.s64.s32 	%rd379, %r53;
	setp.gt.u64 	%p251, %rd88, %rd379;
	and.pred  	%p252, %p250, %p251;
	and.pred  	%p253, %p3, %p252;
	not.pred 	%p254, %p253;
	@%p254 bra 	$L__BB0_119;
	ld.const.f32 	%f248, [%rd65+8];
	cvt.u64.u32 	%rd380, %r53;
	add.s64 	%rd381, %rd60, %rd380;
	shl.b64 	%rd382, %rd381, 2;
	add.s64 	%rd383, %rd1, %rd382;
	ld.global.nc.f32 	%f249, [%rd383];
	fma.rn.f32 	%f386, %f248, %f249, %f386;
$L__BB0_119:
	add.s32 	%r54, %r51, 3;
	setp.gt.s32 	%p255, %r54, -1;
	cvt.s64.s32 	%rd384, %r54;
	setp.gt.u64 	%p256, %rd88, %rd384;
	and.pred  	%p257, %p255, %p256;
	and.pred  	%p258, %p3, %p257;
	not.pred 	%p259, %p258;
	@%p259 bra 	$L__BB0_121;
	ld.const.f32 	%f250, [%rd65+12];
	cvt.u64.u32 	%rd385, %r54;
	add.s64 	%rd386, %rd60, %rd385;
	shl.b64 	%rd387, %rd386, 2;
	add.s64 	%rd388, %rd1, %rd387;
	ld.global.nc.f32 	%f251, [%rd388];
	fma.rn.f32 	%f386, %f250, %f251, %f386;
$L__BB0_121:
	add.s64 	%rd389, %rd540, 4;
	and.b64  	%rd540, %rd389, 4294967295;
$L__BB0_122:
	setp.eq.s64 	%p260, %rd55, 0;
	@%p260 bra 	$L__BB0_132;
	setp.eq.s64 	%p261, %rd55, 1;
	@%p261 bra 	$L__BB0_129;
	cvt.u32.u64 	%r101, %rd540;
	add.s32 	%r55, %r21, %r101;
	setp.gt.s32 	%p262, %r55, -1;
	cvt.s64.s32 	%rd390, %r55;
	setp.gt.u64 	%p263, %rd88, %rd390;
	and.pred  	%p264, %p262, %p263;
	and.pred  	%p266, %p3, %p264;
	not.pred 	%p267, %p266;
	@%p267 bra 	$L__BB0_126;
	add.s64 	%rd391, %rd540, %rd59;
	shl.b64 	%rd392, %rd391, 2;
	mov.u64 	%rd393, c_B;
	add.s64 	%rd394, %rd393, %rd392;
	ld.const.f32 	%f253, [%rd394];
	cvt.u64.u32 	%rd395, %r55;
	add.s64 	%rd396, %rd60, %rd395;
	shl.b64 	%rd397, %rd396, 2;
	add.s64 	%rd398, %rd1, %rd397;
	ld.global.nc.f32 	%f254, [%rd398];
	fma.rn.f32 	%f386, %f253, %f254, %f386;
$L__BB0_126:
	add.s32 	%r56, %r55, 1;
	setp.gt.s32 	%p268, %r56, -1;
	cvt.s64.s32 	%rd399, %r56;
	setp.gt.u64 	%p269, %rd88, %rd399;
	and.pred  	%p270, %p268, %p269;
	and.pred  	%p271, %p3, %p270;
	not.pred 	%p272, %p271;
	@%p272 bra 	$L__BB0_128;
	and.b64  	%rd400, %rd540, 4294967295;
	add.s64 	%rd401, %rd59, %rd400;
	shl.b64 	%rd402, %rd401, 2;
	mov.u64 	%rd403, c_B;
	add.s64 	%rd404, %rd403, %rd402;
	ld.const.f32 	%f255, [%rd404+4];
	cvt.u64.u32 	%rd405, %r56;
	add.s64 	%rd406, %rd60, %rd405;
	shl.b64 	%rd407, %rd406, 2;
	add.s64 	%rd408, %rd1, %rd407;
	ld.global.nc.f32 	%f256, [%rd408];
	fma.rn.f32 	%f386, %f255, %f256, %f386;
$L__BB0_128:
	add.s64 	%rd409, %rd540, 2;
	and.b64  	%rd540, %rd409, 4294967295;
$L__BB0_129:
	setp.eq.s64 	%p273, %rd57, 0;
	@%p273 bra 	$L__BB0_132;
	cvt.u32.u64 	%r102, %rd540;
	add.s32 	%r57, %r21, %r102;
	add.s64 	%rd70, %rd540, %rd59;
	setp.gt.s32 	%p274, %r57, -1;
	cvt.s64.s32 	%rd410, %r57;
	setp.gt.u64 	%p275, %rd88, %rd410;
	and.pred  	%p276, %p274, %p275;
	and.pred  	%p278, %p3, %p276;
	not.pred 	%p279, %p278;
	@%p279 bra 	$L__BB0_132;
	shl.b64 	%rd411, %rd70, 2;
	mov.u64 	%rd412, c_B;
	add.s64 	%rd413, %rd412, %rd411;
	ld.const.f32 	%f257, [%rd413];
	cvt.u64.u32 	%rd414, %r57;
	add.s64 	%rd415, %rd60, %rd414;
	shl.b64 	%rd416, %rd415, 2;
	add.s64 	%rd417, %rd1, %rd416;
	ld.global.nc.f32 	%f258, [%rd417];
	fma.rn.f32 	%f386, %f257, %f258, %f386;
$L__BB0_132:
	add.s32 	%r103, %r42, 1;
	cvt.u64.u32 	%rd537, %r103;
	setp.lt.u32 	%p280, %r103, %r41;
	@%p280 bra 	$L__BB0_92;
	bra.uni 	$L__BB0_175;
$L__BB0_133:
	and.b64  	%rd25, %rd90, 7;
	add.s64 	%rd26, %rd25, -1;
	and.b64  	%rd27, %rd90, 3;
	and.b64  	%rd28, %rd90, -8;
	and.b64  	%rd29, %rd90, 1;
	mov.f32 	%f386, 0f00000000;
	mov.b64 	%rd542, 0;
$L__BB0_134:
	setp.lt.u64 	%p11, %rd95, 7;
	cvt.u32.u64 	%r84, %rd542;
	add.s32 	%r85, %r3, %r84;
	mul.lo.s64 	%rd73, %rd542, %rd90;
	setp.gt.s32 	%p12, %r85, -1;
	cvt.s64.s32 	%rd99, %r85;
	setp.gt.u64 	%p13, %rd87, %rd99;
	and.pred  	%p4, %p12, %p13;
	mul.lo.s64 	%rd74, %rd88, %rd99;
	mov.b64 	%rd545, 0;
	@%p11 bra 	$L__BB0_153;
	mov.b64 	%rd543, 0;
$L__BB0_136:
	.pragma "nounroll";
	cvt.u32.u64 	%r86, %rd543;
	add.s32 	%r58, %r4, %r86;
	setp.gt.s32 	%p14, %r58, -1;
	cvt.s64.s32 	%rd101, %r58;
	setp.gt.u64 	%p15, %rd88, %rd101;
	and.pred  	%p16, %p14, %p15;
	and.pred  	%p18, %p4, %p16;
	not.pred 	%p19, %p18;
	@%p19 bra 	$L__BB0_138;
	add.s64 	%rd102, %rd543, %rd73;
	shl.b64 	%rd103, %rd102, 2;
	mov.u64 	%rd104, c_B;
	add.s64 	%rd105, %rd104, %rd103;
	ld.const.f32 	%f157, [%rd105];
	cvt.u64.u32 	%rd106, %r58;
	add.s64 	%rd107, %rd74, %rd106;
	shl.b64 	%rd108, %rd107, 2;
	add.s64 	%rd109, %rd1, %rd108;
	ld.global.nc.f32 	%f158, [%rd109];
	fma.rn.f32 	%f386, %f157, %f158, %f386;
$L__BB0_138:
	add.s32 	%r59, %r58, 1;
	and.b64  	%rd110, %rd543, 4294967288;
	add.s64 	%rd111, %rd73, %rd110;
	setp.gt.s32 	%p20, %r59, -1;
	cvt.s64.s32 	%rd112, %r59;
	setp.gt.u64 	%p21, %rd88, %rd112;
	and.pred  	%p22, %p20, %p21;
	and.pred  	%p23, %p4, %p22;
	shl.b64 	%rd113, %rd111, 2;
	mov.u64 	%rd114, c_B;
	add.s64 	%rd76, %rd114, %rd113;
	not.pred 	%p24, %p23;
	@%p24 bra 	$L__BB0_140;
	ld.const.f32 	%f159, [%rd76+4];
	cvt.u64.u32 	%rd115, %r59;
	add.s64 	%rd116, %rd74, %rd115;
	shl.b64 	%rd117, %rd116, 2;
	add.s64 	%rd118, %rd1, %rd117;
	ld.global.nc.f32 	%f160, [%rd118];
	fma.rn.f32 	%f386, %f159, %f160, %f386;
$L__BB0_140:
	add.s32 	%r60, %r58, 2;
	setp.gt.s32 	%p25, %r60, -1;
	cvt.s64.s32 	%rd119, %r60;
	setp.gt.u64 	%p26, %rd88, %rd119;
	and.pred  	%p27, %p25, %p26;
	and.pred  	%p28, %p4, %p27;
	not.pred 	%p29, %p28;
	@%p29 bra 	$L__BB0_142;
	ld.const.f32 	%f161, [%rd76+8];
	cvt.u64.u32 	%rd120, %r60;
	add.s64 	%rd121, %rd74, %rd120;
	shl.b64 	%rd122, %rd121, 2;
	add.s64 	%rd123, %rd1, %rd122;
	ld.global.nc.f32 	%f162, [%rd123];
	fma.rn.f32 	%f386, %f161, %f162, %f386;
$L__BB0_142:
	add.s32 	%r61, %r58, 3;
	setp.gt.s32 	%p30, %r61, -1;
	cvt.s64.s32 	%rd124, %r61;
	setp.gt.u64 	%p31, %rd88, %rd124;
	and.pred  	%p32, %p30, %p31;
	and.pred  	%p33, %p4, %p32;
	not.pred 	%p34, %p33;
	@%p34 bra 	$L__BB0_144;
	ld.const.f32 	%f163, [%rd76+12];
	cvt.u64.u32 	%rd125, %r61;
	add.s64 	%rd126, %rd74, %rd125;
	shl.b64 	%rd127, %rd126, 2;
	add.s64 	%rd128, %rd1, %rd127;
	ld.global.nc.f32 	%f164, [%rd128];
	fma.rn.f32 	%f386, %f163, %f164, %f386;
$L__BB0_144:
	add.s32 	%r62, %r58, 4;
	setp.gt.s32 	%p35, %r62, -1;
	cvt.s64.s32 	%rd129, %r62;
	setp.gt.u64 	%p36, %rd88, %rd129;
	and.pred  	%p37, %p35, %p36;
	and.pred  	%p38, %p4, %p37;
	not.pred 	%p39, %p38;
	@%p39 bra 	$L__BB0_146;
	ld.const.f32 	%f165, [%rd76+16];
	cvt.u64.u32 	%rd130, %r62;
	add.s64 	%rd131, %rd74, %rd130;
	shl.b64 	%rd132, %rd131, 2;
	add.s64 	%rd133, %rd1, %rd132;
	ld.global.nc.f32 	%f166, [%rd133];
	fma.rn.f32 	%f386, %f165, %f166, %f386;
$L__BB0_146:
	add.s32 	%r63, %r58, 5;
	setp.gt.s32 	%p40, %r63, -1;
	cvt.s64.s32 	%rd134, %r63;
	setp.gt.u64 	%p41, %rd88, %rd134;
	and.pred  	%p42, %p40, %p41;
	and.pred  	%p43, %p4, %p42;
	not.pred 	%p44, %p43;
	@%p44 bra 	$L__BB0_148;
	ld.const.f32 	%f167, [%rd76+20];
	cvt.u64.u32 	%rd135, %r63;
	add.s64 	%rd136, %rd74, %rd135;
	shl.b64 	%rd137, %rd136, 2;
	add.s64 	%rd138, %rd1, %rd137;
	ld.global.nc.f32 	%f168, [%rd138];
	fma.rn.f32 	%f386, %f167, %f168, %f386;
$L__BB0_148:
	add.s32 	%r64, %r58, 6;
	setp.gt.s32 	%p45, %r64, -1;
	cvt.s64.s32 	%rd139, %r64;
	setp.gt.u64 	%p46, %rd88, %rd139;
	and.pred  	%p47, %p45, %p46;
	and.pred  	%p48, %p4, %p47;
	not.pred 	%p49, %p48;
	@%p49 bra 	$L__BB0_150;
	ld.const.f32 	%f169, [%rd76+24];
	cvt.u64.u32 	%rd140, %r64;
	add.s64 	%rd141, %rd74, %rd140;
	shl.b64 	%rd142, %rd141, 2;
	add.s64 	%rd143, %rd1, %rd142;
	ld.global.nc.f32 	%f170, [%rd143];
	fma.rn.f32 	%f386, %f169, %f170, %f386;
$L__BB0_150:
	add.s32 	%r65, %r58, 7;
	setp.gt.s32 	%p50, %r65, -1;
	cvt.s64.s32 	%rd144, %r65;
	setp.gt.u64 	%p51, %rd88, %rd144;
	and.pred  	%p52, %p50, %p51;
	and.pred  	%p53, %p4, %p52;
	not.pred 	%p54, %p53;
	@%p54 bra 	$L__BB0_152;
	ld.const.f32 	%f171, [%rd76+28];
	cvt.u64.u32 	%rd145, %r65;
	add.s64 	%rd146, %rd74, %rd145;
	shl.b64 	%rd147, %rd146, 2;
	add.s64 	%rd148, %rd1, %rd147;
	ld.global.nc.f32 	%f172, [%rd148];
	fma.rn.f32 	%f386, %f171, %f172, %f386;
$L__BB0_152:
	add.s64 	%rd543, %rd543, 8;
	setp.ne.s64 	%p55, %rd543, %rd28;
	mov.u64 	%rd545, %rd28;
	@%p55 bra 	$L__BB0_136;
$L__BB0_153:
	setp.eq.s64 	%p56, %rd25, 0;
	@%p56 bra 	$L__BB0_174;
	setp.lt.u64 	%p57, %rd26, 3;
	@%p57 bra 	$L__BB0_164;
	cvt.u32.u64 	%r87, %rd545;
	add.s32 	%r66, %r4, %r87;
	setp.gt.s32 	%p58, %r66, -1;
	cvt.s64.s32 	%rd149, %r66;
	setp.gt.u64 	%p59, %rd88, %rd149;
	and.pred  	%p60, %p58, %p59;
	and.pred  	%p62, %p4, %p60;
	not.pred 	%p63, %p62;
	@%p63 bra 	$L__BB0_157;
	add.s64 	%rd150, %rd545, %rd73;
	shl.b64 	%rd151, %rd150, 2;
	mov.u64 	%rd152, c_B;
	add.s64 	%rd153, %rd152, %rd151;
	ld.const.f32 	%f174, [%rd153];
	cvt.u64.u32 	%rd154, %r66;
	add.s64 	%rd155, %rd74, %rd154;
	shl.b64 	%rd156, %rd155, 2;
	add.s64 	%rd157, %rd1, %rd156;
	ld.global.nc.f32 	%f175, [%rd157];
	fma.rn.f32 	%f386, %f174, %f175, %f386;
$L__BB0_157:
	add.s32 	%r67, %r66, 1;
	and.b64  	%rd158, %rd545, 4294967295;
	add.s64 	%rd159, %rd73, %rd158;
	setp.gt.s32 	%p64, %r67, -1;
	cvt.s64.s32 	%rd160, %r67;
	setp.gt.u64 	%p65, %rd88, %rd160;
	and.pred  	%p66, %p64, %p65;
	and.pred  	%p67, %p4, %p66;
	shl.b64 	%rd161, %rd159, 2;
	mov.u64 	%rd162, c_B;
	add.s64 	%rd79, %rd162, %rd161;
	not.pred 	%p68, %p67;
	@%p68 bra 	$L__BB0_159;
	ld.const.f32 	%f176, [%rd79+4];
	cvt.u64.u32 	%rd163, %r67;
	add.s64 	%rd164, %rd74, %rd163;
	shl.b64 	%rd165, %rd164, 2;
	add.s64 	%rd166, %rd1, %rd165;
	ld.global.nc.f32 	%f177, [%rd166];
	fma.rn.f32 	%f386, %f176, %f177, %f386;
$L__BB0_159:
	add.s32 	%r68, %r66, 2;
	setp.gt.s32 	%p69, %r68, -1;
	cvt.s64.s32 	%rd167, %r68;
	setp.gt.u64 	%p70, %rd88, %rd167;
	and.pred  	%p71, %p69, %p70;
	and.pred  	%p72, %p4, %p71;
	not.pred 	%p73, %p72;
	@%p73 bra 	$L__BB0_161;
	ld.const.f32 	%f178, [%rd79+8];
	cvt.u64.u32 	%rd168, %r68;
	add.s64 	%rd169, %rd74, %rd168;
	shl.b64 	%rd170, %rd169, 2;
	add.s64 	%rd171, %rd1, %rd170;
	ld.global.nc.f32 	%f179, [%rd171];
	fma.rn.f32 	%f386, %f178, %f179, %f386;
$L__BB0_161:
	add.s32 	%r69, %r66, 3;
	setp.gt.s32 	%p74, %r69, -1;
	cvt.s64.s32 	%rd172, %r69;
	setp.gt.u64 	%p75, %rd88, %rd172;
	and.pred  	%p76, %p74, %p75;
	and.pred  	%p77, %p4, %p76;
	not.pred 	%p78, %p77;
	@%p78 bra 	$L__BB0_163;
	ld.const.f32 	%f180, [%rd79+12];
	cvt.u64.u32 	%rd173, %r69;
	add.s64 	%rd174, %rd74, %rd173;
	shl.b64 	%rd175, %rd174, 2;
	add.s64 	%rd176, %rd1, %rd175;
	ld.global.nc.f32 	%f181, [%rd176];
	fma.rn.f32 	%f386, %f180, %f181, %f386;
$L__BB0_163:
	add.s64 	%rd177, %rd545, 4;
	and.b64  	%rd545, %rd177, 4294967295;
$L__BB0_164:
	setp.eq.s64 	%p79, %rd27, 0;
	@%p79 bra 	$L__BB0_174;
	setp.eq.s64 	%p80, %rd27, 1;
	@%p80 bra 	$L__BB0_171;
	cvt.u32.u64 	%r88, %rd545;
	add.s32 	%r70, %r4, %r88;
	setp.gt.s32 	%p81, %r70, -1;
	cvt.s64.s32 	%rd178, %r70;
	setp.gt.u64 	%p82, %rd88, %rd178;
	and.pred  	%p83, %p81, %p82;
	and.pred  	%p85, %p4, %p83;
	not.pred 	%p86, %p85;
	@%p86 bra 	$L__BB0_168;
	add.s64 	%rd179, %rd545, %rd73;
	shl.b64 	%rd180, %rd179, 2;
	mov.u64 	%rd181, c_B;
	add.s64 	%rd182, %rd181, %rd180;
	ld.const.f32 	%f183, [%rd182];
	cvt.u64.u32 	%rd183, %r70;
	add.s64 	%rd184, %rd74, %rd183;
	shl.b64 	%rd185, %rd184, 2;
	add.s64 	%rd186, %rd1, %rd185;
	ld.global.nc.f32 	%f184, [%rd186];
	fma.rn.f32 	%f386, %f183, %f184, %f386;
$L__BB0_168:
	add.s32 	%r71, %r70, 1;
	setp.gt.s32 	%p87, %r71, -1;
	cvt.s64.s32 	%rd187, %r71;
	setp.gt.u64 	%p88, %rd88, %rd187;
	and.pred  	%p89, %p87, %p88;
	and.pred  	%p90, %p4, %p89;
	not.pred 	%p91, %p90;
	@%p91 bra 	$L__BB0_170;
	and.b64  	%rd188, %rd545, 4294967295;
	add.s64 	%rd189, %rd73, %rd188;
	shl.b64 	%rd190, %rd189, 2;
	mov.u64 	%rd191, c_B;
	add.s64 	%rd192, %rd191, %rd190;
	ld.const.f32 	%f185, [%rd192+4];
	cvt.u64.u32 	%rd193, %r71;
	add.s64 	%rd194, %rd74, %rd193;
	shl.b64 	%rd195, %rd194, 2;
	add.s64 	%rd196, %rd1, %rd195;
	ld.global.nc.f32 	%f186, [%rd196];
	fma.rn.f32 	%f386, %f185, %f186, %f386;
$L__BB0_170:
	add.s64 	%rd197, %rd545, 2;
	and.b64  	%rd545, %rd197, 4294967295;
$L__BB0_171:
	setp.eq.s64 	%p92, %rd29, 0;
	@%p92 bra 	$L__BB0_174;
	cvt.u32.u64 	%r89, %rd545;
	add.s32 	%r72, %r4, %r89;
	add.s64 	%rd84, %rd545, %rd73;
	setp.gt.s32 	%p93, %r72, -1;
	cvt.s64.s32 	%rd198, %r72;
	setp.gt.u64 	%p94, %rd88, %rd198;
	and.pred  	%p95, %p93, %p94;
	and.pred  	%p97, %p4, %p95;
	not.pred 	%p98, %p97;
	@%p98 bra 	$L__BB0_174;
	shl.b64 	%rd199, %rd84, 2;
	mov.u64 	%rd200, c_B;
	add.s64 	%rd201, %rd200, %rd199;
	ld.const.f32 	%f187, [%rd201];
	cvt.u64.u32 	%rd202, %r72;
	add.s64 	%rd203, %rd74, %rd202;
	shl.b64 	%rd204, %rd203, 2;
	add.s64 	%rd205, %rd1, %rd204;
	ld.global.nc.f32 	%f188, [%rd205];
	fma.rn.f32 	%f386, %f187, %f188, %f386;
$L__BB0_174:
	add.s64 	%rd542, %rd542, 1;
	setp.gt.u64 	%p99, %rd89, %rd542;
	@%p99 bra 	$L__BB0_134;
$L__BB0_175:
	ld.param.u64 	%rd525, [_Z6conv2DPKfS0_Pfmmmmi_param_2];
	mad.lo.s64 	%rd521, %rd88, %rd3, %rd4;
	cvta.to.global.u64 	%rd522, %rd525;
	shl.b64 	%rd523, %rd521, 2;
	add.s64 	%rd524, %rd522, %rd523;
	st.global.f32 	[%rd524], %f386;
$L__BB0_176:
	ret;

}


// ===== COMPILED SASS (sm_100) =====

	.target	sm_100

	.elftype	@"ET_EXEC"


//--------------------- .note.nv.tkinfo           --------------------------
	.section	.note.nv.tkinfo,"",@"SHT_NOTE"
	.sectionflags	@"SHF_NOTE_NV_TKINFO"
	.tkinfo
        /*0018*/ 	.word	0x00000002
        /*0030*/ 	.string	""
        /*0030*/ 	.string	"ptxas"
        /*0030*/ 	.string	"Cuda compilation tools, release 13.0, V13.0.88"
        /*0030*/ 	.string	"Build cuda_13.0.r13.0/compiler.36424714_0"
        /*0030*/ 	.string	"-arch sm_100 -m 64 "



//--------------------- .note.nv.cuinfo           --------------------------
	.section	.note.nv.cuinfo,"",@"SHT_NOTE"
	.sectionflags	@"SHF_NOTE_NV_CUINFO"
        /*0018*/ 	.short	0x0002
        /*001a*/ 	.short	0x0064
        /*001c*/ 	.short	0x0082
	.zero		2


//--------------------- .nv.info                  --------------------------
	.section	.nv.info,"",@"SHT_CUDA_INFO"
	.align	4


	//----- nvinfo : EIATTR_REGCOUNT
	.align		4
        /*0000*/ 	.byte	0x04, 0x2f
        /*0002*/ 	.short	(.L_2 - .L_1)
	.align		4
.L_1:
        /*0004*/ 	.word	index@(_Z6conv2DPKfS0_Pfmmmmi)
        /*0008*/ 	.word	0x00000026


	//----- nvinfo : EIATTR_FRAME_SIZE
	.align		4
.L_2:
        /*000c*/ 	.byte	0x04, 0x11
        /*000e*/ 	.short	(.L_4 - .L_3)
	.align		4
.L_3:
        /*0010*/ 	.word	index@(_Z6conv2DPKfS0_Pfmmmmi)
        /*0014*/ 	.word	0x00000000


	//----- nvinfo : EIATTR_MIN_STACK_SIZE
	.align		4
.L_4:
        /*0018*/ 	.byte	0x04, 0x12
        /*001a*/ 	.short	(.L_6 - .L_5)
	.align		4
.L_5:
        /*001c*/ 	.word	index@(_Z6conv2DPKfS0_Pfmmmmi)
        /*0020*/ 	.word	0x00000000
.L_6:


//--------------------- .nv.compat                --------------------------
	.section	.nv.compat,"",@"SHT_CUDA_COMPAT_INFO"
	.align	4
        /*0000*/ 	.byte	0x02, 0x09, 0x00, 0x00, 0x02, 0x02, 0x01, 0x00, 0x02, 0x05, 0x05, 0x00, 0x03, 0x07, 0x01, 0x01
        /*0010*/ 	.byte	0x02, 0x03, 0x00, 0x00, 0x02, 0x06, 0x01, 0x00, 0x04, 0x0b, 0x08, 0x00, 0x09, 0x00, 0x00, 0x00
        /*0020*/ 	.byte	0x00, 0x00, 0x00, 0x00


//--------------------- .nv.info._Z6conv2DPKfS0_Pfmmmmi --------------------------
	.section	.nv.info._Z6conv2DPKfS0_Pfmmmmi,"",@"SHT_CUDA_INFO"
	.sectionflags	@""
	.align	4


	//----- nvinfo : EIATTR_CUDA_API_VERSION
	.align		4
        /*0000*/ 	.byte	0x04, 0x37
        /*0002*/ 	.short	(.L_8 - .L_7)
.L_7:
        /*0004*/ 	.word	0x00000082


	//----- nvinfo : EIATTR_KPARAM_INFO
	.align		4
.L_8:
        /*0008*/ 	.byte	0x04, 0x17
        /*000a*/ 	.short	(.L_10 - .L_9)
.L_9:
        /*000c*/ 	.word	0x00000000
        /*0010*/ 	.short	0x0007
        /*0012*/ 	.short	0x0038
        /*0014*/ 	.byte	0x00, 0xf0, 0x11, 0x00


	//----- nvinfo : EIATTR_KPARAM_INFO
	.align		4
.L_10:
        /*0018*/ 	.byte	0x04, 0x17
        /*001a*/ 	.short	(.L_12 - .L_11)
.L_11:
        /*001c*/ 	.word	0x00000000
        /*0020*/ 	.short	0x0006
        /*0022*/ 	.short	0x0030
        /*0024*/ 	.byte	0x00, 0xf0, 0x21, 0x00


	//----- nvinfo : EIATTR_KPARAM_INFO
	.align		4
.L_12:
        /*0028*/ 	.byte	0x04, 0x17
        /*002a*/ 	.short	(.L_14 - .L_13)
.L_13:
        /*002c*/ 	.word	0x00000000
        /*0030*/ 	.short	0x0005
        /*0032*/ 	.short	0x0028
        /*0034*/ 	.byte	0x00, 0xf0, 0x21, 0x00


	//----- nvinfo : EIATTR_KPARAM_INFO
	.align		4
.L_14:
        /*0038*/ 	.byte	0x04, 0x17
        /*003a*/ 	.short	(.L_16 - .L_15)
.L_15:
        /*003c*/ 	.word	0x00000000
        /*0040*/ 	.short	0x0004
        /*0042*/ 	.short	0x0020
        /*0044*/ 	.byte	0x00, 0xf0, 0x21, 0x00


	//----- nvinfo : EIATTR_KPARAM_INFO
	.align		4
.L_16:
        /*0048*/ 	.byte	0x04, 0x17
        /*004a*/ 	.short	(.L_18 - .L_17)
.L_17:
        /*004c*/ 	.word	0x00000000
        /*0050*/ 	.short	0x0003
        /*0052*/ 	.short	0x0018
        /*0054*/ 	.byte	0x00, 0xf0, 0x21, 0x00


	//----- nvinfo : EIATTR_KPARAM_INFO
	.align		4
.L_18:
        /*0058*/ 	.byte	0x04, 0x17
        /*005a*/ 	.short	(.L_20 - .L_19)
.L_19:
        /*005c*/ 	.word	0x00000000
        /*0060*/ 	.short	0x0002
        /*0062*/ 	.short	0x0010
        /*0064*/ 	.byte	0x00, 0xf5, 0x21, 0x00


	//----- nvinfo : EIATTR_KPARAM_INFO
	.align		4
.L_20:
        /*0068*/ 	.byte	0x04, 0x17
        /*006a*/ 	.short	(.L_22 - .L_21)
.L_21:
        /*006c*/ 	.word	0x00000000
        /*0070*/ 	.short	0x0001
        /*0072*/ 	.short	0x0008
        /*0074*/ 	.byte	0x00, 0xf5, 0x21, 0x00


	//----- nvinfo : EIATTR_KPARAM_INFO
	.align		4
.L_22:
        /*0078*/ 	.byte	0x04, 0x17
        /*007a*/ 	.short	(.L_24 - .L_23)
.L_23:
        /*007c*/ 	.word	0x00000000
        /*0080*/ 	.short	0x0000
        /*0082*/ 	.short	0x0000
        /*0084*/ 	.byte	0x00, 0xf5, 0x21, 0x00


	//----- nvinfo : EIATTR_SPARSE_MMA_MASK
	.align		4
.L_24:
        /*0088*/ 	.byte	0x03, 0x50
        /*008a*/ 	.short	0x0000


	//----- nvinfo : EIATTR_MAXREG_COUNT
	.align		4
        /*008c*/ 	.byte	0x03, 0x1b
        /*008e*/ 	.short	0x00ff


	//----- nvinfo : EIATTR_MERCURY_ISA_VERSION
	.align		4
        /*0090*/ 	.byte	0x03, 0x5f
        /*0092*/ 	.short	0x0101


	//----- nvinfo : EIATTR_VRC_CTA_INIT_COUNT
	.align		4
        /*0094*/ 	.byte	0x02, 0x4a
	.zero		1
	.zero		1


	//----- nvinfo : EIATTR_EXIT_INSTR_OFFSETS
	.align		4
        /*0098*/ 	.byte	0x04, 0x1c
        /*009a*/ 	.short	(.L_26 - .L_25)


	//   ....[0]....
.L_25:
        /*009c*/ 	.word	0x00000100


	//   ....[1]....
        /*00a0*/ 	.word	0x000061d0


	//----- nvinfo : EIATTR_CRS_STACK_SIZE
	.align		4
.L_26:
        /*00a4*/ 	.byte	0x04, 0x1e
        /*00a6*/ 	.short	(.L_28 - .L_27)
.L_27:
        /*00a8*/ 	.word	0x00000000


	//----- nvinfo : EIATTR_CBANK_PARAM_SIZE
	.align		4
.L_28:
        /*00ac*/ 	.byte	0x03, 0x19
        /*00ae*/ 	.short	0x003c


	//----- nvinfo : EIATTR_PARAM_CBANK
	.align		4
        /*00b0*/ 	.byte	0x04, 0x0a
        /*00b2*/ 	.short	(.L_30 - .L_29)
	.align		4
.L_29:
        /*00b4*/ 	.word	index@(.nv.constant0._Z6conv2DPKfS0_Pfmmmmi)
        /*00b8*/ 	.short	0x0380
        /*00ba*/ 	.short	0x003c


	//----- nvinfo : EIATTR_SW_WAR
	.align		4
.L_30:
        /*00bc*/ 	.byte	0x04, 0x36
        /*00be*/ 	.short	(.L_32 - .L_31)
.L_31:
        /*00c0*/ 	.word	0x00000008
.L_32:


//--------------------- .nv.callgraph             --------------------------
	.section	.nv.callgraph,"",@"SHT_CUDA_CALLGRAPH"
	.align	4
	.sectionentsize	8
	.align		4
        /*0000*/ 	.word	0x00000000
	.align		4
        /*0004*/ 	.word	0xffffffff
	.align		4
        /*0008*/ 	.word	0x00000000
	.align		4
        /*000c*/ 	.word	0xfffffffe
	.align		4
        /*0010*/ 	.word	0x00000000
	.align		4
        /*0014*/ 	.word	0xfffffffd
	.align		4
        /*0018*/ 	.word	0x00000000
	.align		4
        /*001c*/ 	.word	0xfffffffc


//--------------------- .nv.constant3             --------------------------
	.section	.nv.constant3,"a",@progbits
	.align	4
.nv.constant3:
	.type		c_B,@object
	.size		c_B,(.L_0 - c_B)
c_B:
	.zero		65536
.L_0:


//--------------------- .text._Z6conv2DPKfS0_Pfmmmmi --------------------------
	.section	.text._Z6conv2DPKfS0_Pfmmmmi,"ax",@progbits
	.align	128
        .global         _Z6conv2DPKfS0_Pfmmmmi
        .type           _Z6conv2DPKfS0_Pfmmmmi,@function
        .size           _Z6conv2DPKfS0_Pfmmmmi,(.L_x_47 - _Z6conv2DPKfS0_Pfmmmmi)
        .other          _Z6conv2DPKfS0_Pfmmmmi,@"STO_CUDA_ENTRY STV_DEFAULT"
_Z6conv2DPKfS0_Pfmmmmi:
.text._Z6conv2DPKfS0_Pfmmmmi:
[----:B------:R-:W-:Y:S01]  /*0000*/  LDC R1, c[0x0][0x37c] ;  /* 0x0000df00ff017b82 */ /* 0x000fe20000000800 */
[----:B------:R-:W0:Y:S07]  /*0010*/  S2R R13, SR_TID.X ;  /* 0x00000000000d7919 */ /* 0x000e2e0000002100 */
[----:B------:R-:W1:Y:S01]  /*0020*/  LDC R0, c[0x0][0x364] ;  /* 0x0000d900ff007b82 */ /* 0x000e620000000800 */
[----:B------:R-:W2:Y:S01]  /*0030*/  LDCU.64 UR6, c[0x0][0x3a0] ;  /* 0x00007400ff0677ac */ /* 0x000ea20008000a00 */
[----:B------:R-:W1:Y:S01]  /*0040*/  S2R R3, SR_TID.Y ;  /* 0x0000000000037919 */ /* 0x000e620000002200 */
[----:B------:R-:W3:Y:S05]  /*0050*/  LDCU.64 UR8, c[0x0][0x398] ;  /* 0x00007300ff0877ac */ /* 0x000eea0008000a00 */
[----:B------:R-:W0:Y:S08]  /*0060*/  S2UR UR5, SR_CTAID.X ;  /* 0x00000000000579c3 */ /* 0x000e300000002500 */
[----:B------:R-:W0:Y:S08]  /*0070*/  LDC R12, c[0x0][0x360] ;  /* 0x0000d800ff0c7b82 */ /* 0x000e300000000800 */
[----:B------:R-:W1:Y:S01]  /*0080*/  S2UR UR4, SR_CTAID.Y ;  /* 0x00000000000479c3 */ /* 0x000e620000002600 */
[----:B0-----:R-:W-:-:S05]  /*0090*/  IMAD R12, R12, UR5, R13 ;  /* 0x000000050c0c7c24 */ /* 0x001fca000f8e020d */
[----:B--2---:R-:W-:Y:S02]  /*00a0*/  ISETP.GE.U32.AND P0, PT, R12, UR6, PT ;  /* 0x000000060c007c0c */ /* 0x004fe4000bf06070 */
[----:B------:R-:W-:Y:S01]  /*00b0*/  SHF.R.S32.HI R2, RZ, 0x1f, R12 ;  /* 0x0000001fff027819 */ /* 0x000fe2000001140c */
[----:B-1----:R-:W-:-:S03]  /*00c0*/  IMAD R0, R0, UR4, R3 ;  /* 0x0000000400007c24 */ /* 0x002fc6000f8e0203 */
[----:B------:R-:W-:Y:S02]  /*00d0*/  ISETP.GE.U32.AND.EX P0, PT, R2, UR7, PT, P0 ;  /* 0x0000000702007c0c */ /* 0x000fe4000bf06100 */
[----:B---3--:R-:W-:-:S04]  /*00e0*/  ISETP.GE.U32.AND P1, PT, R0, UR8, PT ;  /* 0x0000000800007c0c */ /* 0x008fc8000bf26070 */
[----:B------:R-:W-:-:S13]  /*00f0*/  ISETP.GE.U32.OR.EX P0, PT, RZ, UR9, P0, P1 ;  /* 0x00000009ff007c0c */ /* 0x000fda0008706510 */
[----:B------:R-:W-:Y:S05]  /*0100*/  @P0 EXIT ;  /* 0x000000000000094d */ /* 0x000fea0003800000 */
[----:B------:R-:W0:Y:S01]  /*0110*/  LDCU.64 UR6, c[0x0][0x3a8] ;  /* 0x00007500ff0677ac */ /* 0x000e220008000a00 */
[----:B------:R-:W-:Y:S01]  /*0120*/  IMAD.MOV.U32 R2, RZ, RZ, RZ ;  /* 0x000000ffff027224 */ /* 0x000fe200078e00ff */
[----:B------:R-:W1:Y:S01]  /*0130*/  LDCU.64 UR10, c[0x0][0x3b0] ;  /* 0x00007600ff0a77ac */ /* 0x000e620008000a00 */
[----:B------:R-:W2:Y:S01]  /*0140*/  LDCU.64 UR14, c[0x0][0x358] ;  /* 0x00006b00ff0e77ac */ /* 0x000ea20008000a00 */
[----:B0-----:R-:W-:-:S04]  /*0150*/  UIADD3 UR4, UP0, UPT, UR6, -0x1, URZ ;  /* 0xffffffff06047890 */ /* 0x001fc8000ff1e0ff */
[----:B------:R-:W-:Y:S02]  /*0160*/  UIADD3.X UR5, UPT, UPT, UR7, -0x1, URZ, UP0, !UPT ;  /* 0xffffffff07057890 */ /* 0x000fe400087fe4ff */
[----:B------:R-:W-:Y:S02]  /*0170*/  UISETP.GE.U32.AND UP0, UPT, UR6, 0x8, UPT ;  /* 0x000000080600788c */ /* 0x000fe4000bf06070 */
[----:B-1----:R-:W-:Y:S02]  /*0180*/  UIADD3 UR13, UP1, UPT, UR10, -0x1, URZ ;  /* 0xffffffff0a0d7890 */ /* 0x002fe4000ff3e0ff */
[----:B------:R-:W-:Y:S02]  /*0190*/  UISETP.GE.U32.AND.EX UP0, UPT, UR7, URZ, UPT, UP0 ;  /* 0x000000ff0700728c */ /* 0x000fe4000bf06100 */
[----:B------:R-:W-:Y:S02]  /*01a0*/  UIADD3.X UR16, UPT, UPT, UR11, -0x1, URZ, UP1, !UPT ;  /* 0xffffffff0b107890 */ /* 0x000fe40008ffe4ff */
[----:B------:R-:W-:-:S02]  /*01b0*/  USHF.R.U64 UR4, UR4, 0x1, UR5 ;  /* 0x0000000104047899 */ /* 0x000fc40008001205 */
[----:B------:R-:W-:-:S03]  /*01c0*/  USHF.R.U64 UR5, UR13, 0x1, UR16 ;  /* 0x000000010d057899 */ /* 0x000fc60008001210 */
[----:B--2---:R-:W-:Y:S09]  /*01d0*/  BRA.U !UP0, `(.L_x_0) ;  /* 0x00000031080c7547 */ /* 0x004ff2000b800000 */
[----:B------:R-:W-:-:S04]  /*01e0*/  UISETP.NE.U32.AND UP0, UPT, UR10, URZ, UPT ;  /* 0x000000ff0a00728c */ /* 0x000fc8000bf05070 */
[----:B------:R-:W-:-:S09]  /*01f0*/  UISETP.NE.AND.EX UP0, UPT, UR11, URZ, UPT, UP0 ;  /* 0x000000ff0b00728c */ /* 0x000fd2000bf05300 */
[----:B------:R-:W-:Y:S05]  /*0200*/  BRA.U !UP0, `(.L_x_1) ;  /* 0x0000005d08d07547 */ /* 0x000fea000b800000 */
[----:B------:R-:W0:Y:S01]  /*0210*/  LDCU UR6, c[0x0][0x3b8] ;  /* 0x00007700ff0677ac */ /* 0x000e220008000800 */
[----:B------:R-:W-:Y:S02]  /*0220*/  VIADD R3, R0, -UR4 ;  /* 0x8000000400037c36 */ /* 0x000fe40008000000 */
[----:B------:R-:W-:Y:S01]  /*0230*/  VIADD R4, R12, -UR5 ;  /* 0x800000050c047c36 */ /* 0x000fe20008000000 */
[----:B0-----:R-:W-:-:S09]  /*0240*/  UISETP.NE.AND UP0, UPT, UR6, URZ, UPT ;  /* 0x000000ff0600728c */ /* 0x001fd2000bf05270 */
[----:B------:R-:W-:Y:S05]  /*0250*/  BRA.U UP0, `(.L_x_2) ;  /* 0x0000001900947547 */ /* 0x000fea000b800000 */
[----:B------:R-:W-:Y:S01]  /*0260*/  IMAD.MOV.U32 R2, RZ, RZ, RZ ;  /* 0x000000ffff027224 */ /* 0x000fe200078e00ff */
[----:B------:R-:W-:Y:S01]  /*0270*/  ULOP3.LUT UR10, UR10, 0xfffffff8, URZ, 0xc0, !UPT ;  /* 0xfffffff80a0a7892 */ /* 0x000fe2000f8ec0ff */
[----:B------:R-:W-:Y:S01]  /*0280*/  UMOV UR4, URZ ;  /* 0x000000ff00047c82 */ /* 0x000fe20008000000 */
[----:B------:R-:W-:-:S10]  /*0290*/  UMOV UR5, URZ ;  /* 0x000000ff00057c82 */ /* 0x000fd40008000000 */
.L_x_17:
[----:B0-----:R-:W0:Y:S01]  /*02a0*/  LDCU.64 UR6, c[0x0][0x398] ;  /* 0x00007300ff0677ac */ /* 0x001e220008000a00 */
[----:B------:R-:W-:Y:S01]  /*02b0*/  VIADD R5, R3, UR4 ;  /* 0x0000000403057c36 */ /* 0x000fe20008000000 */
[----:B------:R-:W1:Y:S04]  /*02c0*/  LDCU.64 UR8, c[0x0][0x3a8] ;  /* 0x00007500ff0877ac */ /* 0x000e680008000a00 */
[----:B------:R-:W-:Y:S01]  /*02d0*/  SHF.R.S32.HI R6, RZ, 0x1f, R5 ;  /* 0x0000001fff067819 */ /* 0x000fe20000011405 */
[----:B------:R-:W-:Y:S01]  /*02e0*/  UISETP.GE.U32.AND UP1, UPT, UR13, 0x7, UPT ;  /* 0x000000070d00788c */ /* 0x000fe2000bf26070 */
[----:B------:R-:W-:Y:S01]  /*02f0*/  UMOV UR11, UR4 ;  /* 0x00000004000b7c82 */ /* 0x000fe20008000000 */
[----:B------:R-:W-:Y:S02]  /*0300*/  UIADD3 UR4, UP0, UPT, UR4, 0x1, URZ ;  /* 0x0000000104047890 */ /* 0x000fe4000ff1e0ff */
[----:B------:R-:W-:Y:S01]  /*0310*/  UISETP.GE.U32.AND.EX UP1, UPT, UR16, URZ, UPT, UP1 ;  /* 0x000000ff1000728c */ /* 0x000fe2000bf26110 */
[----:B------:R-:W-:Y:S01]  /*0320*/  UMOV UR12, UR5 ;  /* 0x00000005000c7c82 */ /* 0x000fe20008000000 */
[----:B------:R-:W-:Y:S01]  /*0330*/  UIADD3.X UR5, UPT, UPT, URZ, UR5, URZ, UP0, !UPT ;  /* 0x00000005ff057290 */ /* 0x000fe200087fe4ff */
[----:B0-----:R-:W-:Y:S01]  /*0340*/  ISETP.GE.U32.AND P0, PT, R5, UR6, PT ;  /* 0x0000000605007c0c */ /* 0x001fe2000bf06070 */
[----:B------:R-:W-:-:S03]  /*0350*/  UMOV UR6, URZ ;  /* 0x000000ff00067c82 */ /* 0x000fc60008000000 */
[----:B------:R-:W-:Y:S01]  /*0360*/  ISETP.GE.U32.AND.EX P0, PT, R6, UR7, PT, P0 ;  /* 0x0000000706007c0c */ /* 0x000fe2000bf06100 */
[----:B-1----:R-:W-:Y:S01]  /*0370*/  UISETP.GE.U32.AND UP0, UPT, UR4, UR8, UPT ;  /* 0x000000080400728c */ /* 0x002fe2000bf06070 */
[----:B------:R-:W-:Y:S02]  /*0380*/  UMOV UR7, URZ ;  /* 0x000000ff00077c82 */ /* 0x000fe40008000000 */
[----:B------:R-:W-:Y:S01]  /*0390*/  ISETP.GT.AND P0, PT, R5, -0x1, !P0 ;  /* 0xffffffff0500780c */ /* 0x000fe20004704270 */
[----:B------:R-:W-:Y:S01]  /*03a0*/  UISETP.GE.U32.AND.EX UP0, UPT, UR5, UR9, UPT, UP0 ;  /* 0x000000090500728c */ /* 0x000fe2000bf06100 */
[----:B------:R-:W-:Y:S11]  /*03b0*/  BRA.U !UP1, `(.L_x_3) ;  /* 0x0000000909c87547 */ /* 0x000ff6000b800000 */
[----:B------:R-:W0:Y:S01]  /*03c0*/  LDCU.64 UR18, c[0x0][0x3a0] ;  /* 0x00007400ff1277ac */ /* 0x000e220008000a00 */
[----:B------:R-:W1:Y:S01]  /*03d0*/  LDCU.64 UR24, c[0x0][0x3b0] ;  /* 0x00007600ff1877ac */ /* 0x000e620008000a00 */
[----:B------:R-:W2:Y:S01]  /*03e0*/  LDCU.64 UR26, c[0x0][0x388] ;  /* 0x00007100ff1a77ac */ /* 0x000ea20008000a00 */
[----:B------:R-:W3:Y:S01]  /*03f0*/  LDCU.128 UR20, c[0x0][0x380] ;  /* 0x00007000ff1477ac */ /* 0x000ee20008000c00 */
[----:B------:R-:W-:Y:S01]  /*0400*/  UMOV UR6, URZ ;  /* 0x000000ff00067c82 */ /* 0x000fe20008000000 */
[----:B------:R-:W-:-:S05]  /*0410*/  UMOV UR7, URZ ;  /* 0x000000ff00077c82 */ /* 0x000fca0008000000 */
.L_x_6:
[----:B------:R-:W-:Y:S01]  /*0420*/  VIADD R6, R4, UR6 ;  /* 0x0000000604067c36 */ /* 0x000fe20008000000 */
[----:B------:R-:W-:Y:S03]  /*0430*/  BSSY.RECONVERGENT B0, `(.L_x_4) ;  /* 0x0000026000007945 */ /* 0x000fe60003800200 */
[C---:B------:R-:W-:Y:S01]  /*0440*/  VIADD R7, R6.reuse, 0x1 ;  /* 0x0000000106077836 */ /* 0x040fe20000000000 */
[C---:B0-----:R-:W-:Y:S01]  /*0450*/  ISETP.GE.U32.AND P2, PT, R6.reuse, UR18, PT ;  /* 0x0000001206007c0c */ /* 0x041fe2000bf46070 */
[----:B------:R-:W-:-:S03]  /*0460*/  VIADD R18, R6, 0x1 ;  /* 0x0000000106127836 */ /* 0x000fc60000000000 */
[----:B------:R-:W-:Y:S02]  /*0470*/  ISETP.GE.U32.AND P1, PT, R7, UR18, PT ;  /* 0x0000001207007c0c */ /* 0x000fe4000bf26070 */
[----:B------:R-:W-:-:S04]  /*0480*/  SHF.R.S32.HI R5, RZ, 0x1f, R7 ;  /* 0x0000001fff057819 */ /* 0x000fc80000011407 */
[----:B------:R-:W-:Y:S02]  /*0490*/  ISETP.GE.U32.AND.EX P1, PT, R5, UR19, PT, P1 ;  /* 0x0000001305007c0c */ /* 0x000fe4000bf26110 */
[----:B------:R-:W-:Y:S02]  /*04a0*/  SHF.R.S32.HI R5, RZ, 0x1f, R6 ;  /* 0x0000001fff057819 */ /* 0x000fe40000011406 */
[----:B------:R-:W-:Y:S01]  /*04b0*/  ISETP.GT.AND P1, PT, R7, -0x1, !P1 ;  /* 0xffffffff0700780c */ /* 0x000fe20004f24270 */
[----:B------:R-:W-:Y:S01]  /*04c0*/  VIADD R7, R3, UR11 ;  /* 0x0000000b03077c36 */ /* 0x000fe20008000000 */
[----:B------:R-:W-:Y:S02]  /*04d0*/  ISETP.GE.U32.AND.EX P2, PT, R5, UR19, PT, P2 ;  /* 0x0000001305007c0c */ /* 0x000fe4000bf46120 */
[----:B------:R-:W-:Y:S02]  /*04e0*/  PLOP3.LUT P1, PT, P0, P1, PT, 0x80, 0x8 ;  /* 0x000000000008781c */ /* 0x000fe40000723070 */
[----:B------:R-:W-:-:S02]  /*04f0*/  ISETP.GT.AND P2, PT, R6, -0x1, !P2 ;  /* 0xffffffff0600780c */ /* 0x000fc40005744270 */
[----:B------:R-:W-:Y:S02]  /*0500*/  SHF.R.S32.HI R5, RZ, 0x1f, R7 ;  /* 0x0000001fff057819 */ /* 0x000fe40000011407 */
[----:B------:R-:W-:-:S07]  /*0510*/  PLOP3.LUT P2, PT, P0, P2, PT, 0x80, 0x8 ;  /* 0x000000000008781c */ /* 0x000fce0000745070 */
[----:B------:R-:W0:Y:S06]  /*0520*/  @P1 LDC.64 R8, c[0x0][0x380] ;  /* 0x0000e000ff081b82 */ /* 0x000e2c0000000a00 */
[----:B------:R-:W-:Y:S05]  /*0530*/  @!P2 BRA `(.L_x_5) ;  /* 0x000000000054a947 */ /* 0x000fea0003800000 */
[----:B------:R-:W-:Y:S01]  /*0540*/  VIADD R15, R3, UR11 ;  /* 0x0000000b030f7c36 */ /* 0x000fe20008000000 */
[----:B-1----:R-:W-:Y:S01]  /*0550*/  UIMAD UR17, UR12, UR24, URZ ;  /* 0x000000180c1172a4 */ /* 0x002fe2000f8e02ff */
[----:B------:R-:W-:Y:S01]  /*0560*/  MOV R10, R6 ;  /* 0x00000006000a7202 */ /* 0x000fe20000000f00 */
[----:B------:R-:W-:Y:S01]  /*0570*/  UIMAD.WIDE.U32 UR8, UR11, UR24, UR6 ;  /* 0x000000180b0872a5 */ /* 0x000fe2000f8e0006 */
[----:B------:R-:W-:Y:S01]  /*0580*/  IMAD.MOV.U32 R11, RZ, RZ, RZ ;  /* 0x000000ffff0b7224 */ /* 0x000fe200078e00ff */
[----:B------:R-:W-:Y:S01]  /*0590*/  SHF.R.S32.HI R14, RZ, 0x1f, R15 ;  /* 0x0000001fff0e7819 */ /* 0x000fe2000001140f */
[----:B------:R-:W-:Y:S01]  /*05a0*/  UIMAD UR17, UR11, UR25, UR17 ;  /* 0x000000190b1172a4 */ /* 0x000fe2000f8e0211 */
[----:B------:R-:W-:-:S03]  /*05b0*/  IMAD.WIDE.U32 R10, R15, UR18, R10 ;  /* 0x000000120f0a7c25 */ /* 0x000fc6000f8e000a */
[----:B------:R-:W-:Y:S01]  /*05c0*/  UIADD3 UR9, UPT, UPT, UR9, UR17, URZ ;  /* 0x0000001109097290 */ /* 0x000fe2000fffe0ff */
[----:B------:R-:W-:Y:S01]  /*05d0*/  IMAD R14, R14, UR18, RZ ;  /* 0x000000120e0e7c24 */ /* 0x000fe2000f8e02ff */
[----:B---3--:R-:W-:-:S03]  /*05e0*/  ULEA UR17, UP1, UR8, UR22, 0x2 ;  /* 0x0000001608117291 */ /* 0x008fc6000f8210ff */
[----:B------:R-:W-:Y:S01]  /*05f0*/  IMAD R15, R15, UR19, R14 ;  /* 0x000000130f0f7c24 */ /* 0x000fe2000f8e020e */
[----:B------:R-:W-:Y:S01]  /*0600*/  ULEA.HI.X UR8, UR8, UR23, UR9, 0x2, UP1 ;  /* 0x0000001708087291 */ /* 0x000fe200088f1409 */
[----:B------:R-:W-:Y:S01]  /*0610*/  LEA R14, P2, R10, UR20, 0x2 ;  /* 0x000000140a0e7c11 */ /* 0x000fe2000f8410ff */
[----:B------:R-:W-:Y:S02]  /*0620*/  IMAD.U32 R16, RZ, RZ, UR17 ;  /* 0x00000011ff107e24 */ /* 0x000fe4000f8e00ff */
[----:B------:R-:W-:Y:S02]  /*0630*/  IMAD.IADD R11, R11, 0x1, R15 ;  /* 0x000000010b0b7824 */ /* 0x000fe400078e020f */
[----:B------:R-:W-:-:S03]  /*0640*/  IMAD.U32 R17, RZ, RZ, UR8 ;  /* 0x00000008ff117e24 */ /* 0x000fc6000f8e00ff */
[----:B------:R-:W-:-:S03]  /*0650*/  LEA.HI.X R15, R10, UR21, R11, 0x2, P2 ;  /* 0x000000150a0f7c11 */ /* 0x000fc600090f140b */
[----:B------:R-:W3:Y:S04]  /*0660*/  LDG.E.CONSTANT R17, desc[UR14][R16.64] ;  /* 0x0000000e10117981 */ /* 0x000ee8000c1e9900 */
[----:B------:R-:W3:Y:S02]  /*0670*/  LDG.E.CONSTANT R14, desc[UR14][R14.64] ;  /* 0x0000000e0e0e7981 */ /* 0x000ee4000c1e9900 */
[----:B---3--:R-:W-:-:S07]  /*0680*/  FFMA R2, R17, R14, R2 ;  /* 0x0000000e11027223 */ /* 0x008fce0000000002 */
.L_x_5:
[----:B-123--:R-:W-:Y:S05]  /*0690*/  BSYNC.RECONVERGENT B0 ;  /* 0x0000000000007941 */ /* 0x00efea0003800200 */
.L_x_4:
[----:B------:R-:W-:Y:S01]  /*06a0*/  UIMAD UR9, UR12, UR24, URZ ;  /* 0x000000180c0972a4 */ /* 0x000fe2000f8e02ff */
[----:B------:R-:W-:Y:S01]  /*06b0*/  @P1 IMAD.MOV.U32 R10, RZ, RZ, R18 ;  /* 0x000000ffff0a1224 */ /* 0x000fe200078e0012 */
[----:B------:R-:W-:Y:S01]  /*06c0*/  ULOP3.LUT UR8, UR6, 0xfffffff8, URZ, 0xc0, !UPT ;  /* 0xfffffff806087892 */ /* 0x000fe2000f8ec0ff */
[----:B------:R-:W-:Y:S01]  /*06d0*/  @P1 IMAD.MOV.U32 R11, RZ, RZ, RZ ;  /* 0x000000ffff0b1224 */ /* 0x000fe200078e00ff */
[----:B------:R-:W-:Y:S01]  /*06e0*/  UIMAD UR17, UR11, UR25, UR9 ;  /* 0x000000190b1172a4 */ /* 0x000fe2000f8e0209 */
[----:B------:R-:W-:Y:S02]  /*06f0*/  @P1 IMAD R14, R5, UR18, RZ ;  /* 0x00000012050e1c24 */ /* 0x000fe4000f8e02ff */
[----:B------:R-:W-:Y:S01]  /*0700*/  UMOV UR9, URZ ;  /* 0x000000ff00097c82 */ /* 0x000fe20008000000 */
[----:B------:R-:W-:Y:S01]  /*0710*/  @P1 IMAD.WIDE.U32 R10, R7, UR18, R10 ;  /* 0x00000012070a1c25 */ /* 0x000fe2000f8e000a */
[----:B------:R-:W-:-:S03]  /*0720*/  UIMAD.WIDE.U32 UR8, UR11, UR24, UR8 ;  /* 0x000000180b0872a5 */ /* 0x000fc6000f8e0008 */
[----:B------:R-:W-:Y:S01]  /*0730*/  @P1 IMAD R15, R7, UR19, R14 ;  /* 0x00000013070f1c24 */ /* 0x000fe2000f8e020e */
[----:B------:R-:W-:Y:S01]  /*0740*/  UIADD3 UR9, UPT, UPT, UR17, UR9, URZ ;  /* 0x0000000911097290 */ /* 0x000fe2000fffe0ff */
[----:B0-----:R-:W-:Y:S01]  /*0750*/  @P1 LEA R8, P2, R10, R8, 0x2 ;  /* 0x000000080a081211 */ /* 0x001fe200078410ff */
[----:B------:R-:W-:Y:S01]  /*0760*/  ULEA UR17, UP1, UR8, UR26, 0x2 ;  /* 0x0000001a08117291 */ /* 0x000fe2000f8210ff */
[----:B------:R-:W-:-:S03]  /*0770*/  @P1 IMAD.IADD R11, R15, 0x1, R11 ;  /* 0x000000010f0b1824 */ /* 0x000fc600078e020b */
[----:B------:R-:W-:Y:S02]  /*0780*/  ULEA.HI.X UR9, UR8, UR27, UR9, 0x2, UP1 ;  /* 0x0000001b08097291 */ /* 0x000fe400088f1409 */
[----:B------:R-:W-:Y:S01]  /*0790*/  @P1 LEA.HI.X R9, R10, R9, R11, 0x2, P2 ;  /* 0x000000090a091211 */ /* 0x000fe200010f140b */
[----:B------:R-:W-:-:S03]  /*07a0*/  IMAD.U32 R10, RZ, RZ, UR17 ;  /* 0x00000011ff0a7e24 */ /* 0x000fc6000f8e00ff */
[----:B------:R-:W-:Y:S02]  /*07b0*/  IMAD.U32 R11, RZ, RZ, UR9 ;  /* 0x00000009ff0b7e24 */ /* 0x000fe4000f8e00ff */
[----:B------:R0:W2:Y:S04]  /*07c0*/  @P1 LDG.E.CONSTANT R9, desc[UR14][R8.64] ;  /* 0x0000000e08091981 */ /* 0x0000a8000c1e9900 */
[----:B------:R-:W2:Y:S01]  /*07d0*/  @P1 LDG.E.CONSTANT R17, desc[UR14][R10.64+0x4] ;  /* 0x0000040e0a111981 */ /* 0x000ea2000c1e9900 */
[C---:B------:R-:W-:Y:S01]  /*07e0*/  IADD3 R18, PT, PT, R6.reuse, 0x2, RZ ;  /* 0x0000000206127810 */ /* 0x040fe20007ffe0ff */
[C---:B------:R-:W-:Y:S02]  /*07f0*/  VIADD R26, R6.reuse, 0x3 ;  /* 0x00000003061a7836 */ /* 0x040fe40000000000 */
[----:B------:R-:W-:Y:S01]  /*0800*/  VIADD R16, R6, 0x4 ;  /* 0x0000000406107836 */ /* 0x000fe20000000000 */
[----:B------:R-:W-:-:S02]  /*0810*/  ISETP.GE.U32.AND P6, PT, R18, UR18, PT ;  /* 0x0000001212007c0c */ /* 0x000fc4000bfc6070 */
[----:B------:R-:W-:Y:S02]  /*0820*/  SHF.R.S32.HI R14, RZ, 0x1f, R18 ;  /* 0x0000001fff0e7819 */ /* 0x000fe40000011412 */
[----:B------:R-:W-:Y:S02]  /*0830*/  ISETP.GE.U32.AND P5, PT, R26, UR18, PT ;  /* 0x000000121a007c0c */ /* 0x000fe4000bfa6070 */
[----:B------:R-:W-:Y:S02]  /*0840*/  ISETP.GE.U32.AND.EX P6, PT, R14, UR19, PT, P6 ;  /* 0x000000130e007c0c */ /* 0x000fe4000bfc6160 */
[----:B0-----:R-:W-:Y:S02]  /*0850*/  SHF.R.S32.HI R8, RZ, 0x1f, R26 ;  /* 0x0000001fff087819 */ /* 0x001fe4000001141a */
[----:B------:R-:W-:Y:S02]  /*0860*/  ISETP.GT.AND P6, PT, R18, -0x1, !P6 ;  /* 0xffffffff1200780c */ /* 0x000fe400077c4270 */
[----:B------:R-:W-:-:S02]  /*0870*/  ISETP.GE.U32.AND.EX P5, PT, R8, UR19, PT, P5 ;  /* 0x0000001308007c0c */ /* 0x000fc4000bfa6150 */
[----:B------:R-:W-:Y:S02]  /*0880*/  PLOP3.LUT P6, PT, P0, P6, PT, 0x80, 0x8 ;  /* 0x000000000008781c */ /* 0x000fe400007cd070 */
[----:B------:R-:W-:Y:S02]  /*0890*/  ISETP.GT.AND P5, PT, R26, -0x1, !P5 ;  /* 0xffffffff1a00780c */ /* 0x000fe40006fa4270 */
[----:B------:R-:W-:Y:S02]  /*08a0*/  ISETP.GE.U32.AND P4, PT, R16, UR18, PT ;  /* 0x0000001210007c0c */ /* 0x000fe4000bf86070 */
[----:B------:R-:W-:Y:S02]  /*08b0*/  PLOP3.LUT P5, PT, P0, P5, PT, 0x80, 0x8 ;  /* 0x000000000008781c */ /* 0x000fe400007ab070 */
[----:B------:R-:W-:-:S05]  /*08c0*/  P2R R24, PR, RZ, 0x40 ;  /* 0x00000040ff187803 */ /* 0x000fca0000000000 */
[----:B------:R-:W0:Y:S01]  /*08d0*/  @P6 LDC.64 R14, c[0x0][0x380] ;  /* 0x0000e000ff0e6b82 */ /* 0x000e220000000a00 */
[----:B------:R-:W-:Y:S02]  /*08e0*/  @P6 IMAD R8, R5, UR18, RZ ;  /* 0x0000001205086c24 */ /* 0x000fe4000f8e02ff */
[----:B------:R-:W-:Y:S02]  /*08f0*/  @P6 IMAD.MOV.U32 R19, RZ, RZ, RZ ;  /* 0x000000ffff136224 */ /* 0x000fe400078e00ff */
[C---:B------:R-:W-:Y:S01]  /*0900*/  @P6 IMAD R21, R7.reuse, UR19, R8 ;  /* 0x0000001307156c24 */ /* 0x040fe2000f8e0208 */
[----:B------:R-:W-:Y:S01]  /*0910*/  SHF.R.S32.HI R8, RZ, 0x1f, R16 ;  /* 0x0000001fff087819 */ /* 0x000fe20000011410 */
[----:B------:R-:W-:Y:S01]  /*0920*/  @P6 IMAD.WIDE.U32 R18, R7, UR18, R18 ;  /* 0x0000001207126c25 */ /* 0x000fe2000f8e0012 */
[----:B------:R-:W1:Y:S02]  /*0930*/  @P5 LDC.64 R22, c[0x0][0x380] ;  /* 0x0000e000ff165b82 */ /* 0x000e640000000a00 */
[----:B------:R-:W-:Y:S01]  /*0940*/  ISETP.GE.U32.AND.EX P4, PT, R8, UR19, PT, P4 ;  /* 0x0000001308007c0c */ /* 0x000fe2000bf86140 */
[----:B------:R-:W-:-:S02]  /*0950*/  @P6 IMAD.IADD R19, R21, 0x1, R19 ;  /* 0x0000000115136824 */ /* 0x000fc400078e0213 */
[----:B------:R-:W-:Y:S01]  /*0960*/  VIADD R8, R6, 0x5 ;  /* 0x0000000506087836 */ /* 0x000fe20000000000 */
[----:B------:R-:W-:Y:S01]  /*0970*/  ISETP.GT.AND P4, PT, R16, -0x1, !P4 ;  /* 0xffffffff1000780c */ /* 0x000fe20006784270 */
[----:B------:R-:W-:Y:S02]  /*0980*/  @P5 IMAD R28, R5, UR18, RZ ;  /* 0x00000012051c5c24 */ /* 0x000fe4000f8e02ff */
[----:B------:R-:W-:Y:S01]  /*0990*/  @P5 IMAD.MOV.U32 R27, RZ, RZ, RZ ;  /* 0x000000ffff1b5224 */ /* 0x000fe200078e00ff */
[----:B------:R-:W-:Y:S02]  /*09a0*/  PLOP3.LUT P4, PT, P0, P4, PT, 0x80, 0x8 ;  /* 0x000000000008781c */ /* 0x000fe40000789070 */
[----:B------:R-:W-:Y:S01]  /*09b0*/  ISETP.GE.U32.AND P3, PT, R8, UR18, PT ;  /* 0x0000001208007c0c */ /* 0x000fe2000bf66070 */
[----:B------:R-:W-:Y:S01]  /*09c0*/  @P5 IMAD.WIDE.U32 R26, R7, UR18, R26 ;  /* 0x00000012071a5c25 */ /* 0x000fe2000f8e001a */
[----:B0-----:R-:W-:-:S04]  /*09d0*/  @P6 LEA R14, P2, R18, R14, 0x2 ;  /* 0x0000000e120e6211 */ /* 0x001fc800078410ff */
[----:B------:R-:W-:Y:S01]  /*09e0*/  @P6 LEA.HI.X R15, R18, R15, R19, 0x2, P2 ;  /* 0x0000000f120f6211 */ /* 0x000fe200010f1413 */
[----:B------:R-:W-:Y:S01]  /*09f0*/  VIADD R18, R6, 0x6 ;  /* 0x0000000606127836 */ /* 0x000fe20000000000 */
[----:B------:R-:W-:-:S04]  /*0a00*/  SHF.R.S32.HI R19, RZ, 0x1f, R8 ;  /* 0x0000001fff137819 */ /* 0x000fc80000011408 */
[----:B------:R-:W-:Y:S01]  /*0a10*/  ISETP.GE.U32.AND.EX P3, PT, R19, UR19, PT, P3 ;  /* 0x0000001313007c0c */ /* 0x000fe2000bf66130 */
[----:B------:R-:W-:Y:S01]  /*0a20*/  @P5 IMAD R19, R7, UR19, R28 ;  /* 0x0000001307135c24 */ /* 0x000fe2000f8e021c */
[----:B------:R-:W-:Y:S02]  /*0a30*/  ISETP.GE.U32.AND P2, PT, R18, UR18, PT ;  /* 0x0000001212007c0c */ /* 0x000fe4000bf46070 */
[----:B------:R-:W-:Y:S02]  /*0a40*/  SHF.R.S32.HI R20, RZ, 0x1f, R18 ;  /* 0x0000001fff147819 */ /* 0x000fe40000011412 */
[----:B------:R-:W-:Y:S02]  /*0a50*/  ISETP.GT.AND P3, PT, R8, -0x1, !P3 ;  /* 0xffffffff0800780c */ /* 0x000fe40005f64270 */
[----:B------:R-:W-:Y:S02]  /*0a60*/  ISETP.GE.U32.AND.EX P2, PT, R20, UR19, PT, P2 ;  /* 0x0000001314007c0c */ /* 0x000fe4000bf46120 */
[----:B------:R-:W0:Y:S01]  /*0a70*/  @P4 LDC.64 R20, c[0x0][0x380] ;  /* 0x0000e000ff144b82 */ /* 0x000e220000000a00 */
[----:B------:R-:W-:-:S02]  /*0a80*/  PLOP3.LUT P3, PT, P0, P3, PT, 0x80, 0x8 ;  /* 0x000000000008781c */ /* 0x000fc40000767070 */
[----:B------:R-:W-:-:S04]  /*0a90*/  ISETP.GT.AND P2, PT, R18, -0x1, !P2 ;  /* 0xffffffff1200780c */ /* 0x000fc80005744270 */
[----:B------:R-:W-:Y:S01]  /*0aa0*/  PLOP3.LUT P2, PT, P0, P2, PT, 0x80, 0x8 ;  /* 0x000000000008781c */ /* 0x000fe20000745070 */
[----:B--2---:R-:W-:Y:S01]  /*0ab0*/  @P1 FFMA R2, R17, R9, R2 ;  /* 0x0000000911021223 */ /* 0x004fe20000000002 */
[----:B------:R-:W-:Y:S01]  /*0ac0*/  @P5 IMAD.IADD R9, R19, 0x1, R27 ;  /* 0x0000000113095824 */ /* 0x000fe200078e021b */
[----:B-1----:R-:W-:Y:S01]  /*0ad0*/  @P5 LEA R28, P1, R26, R22, 0x2 ;  /* 0x000000161a1c5211 */ /* 0x002fe200078210ff */
[----:B------:R-:W-:-:S09]  /*0ae0*/  @P4 IMAD.MOV.U32 R17, RZ, RZ, RZ ;  /* 0x000000ffff114224 */ /* 0x000fd200078e00ff */
[----:B------:R-:W-:Y:S01]  /*0af0*/  @P2 IMAD.MOV.U32 R19, RZ, RZ, RZ ;  /* 0x000000ffff132224 */ /* 0x000fe200078e00ff */
[----:B------:R-:W-:Y:S01]  /*0b00*/  @P5 LEA.HI.X R29, R26, R23, R9, 0x2, P1 ;  /* 0x000000171a1d5211 */ /* 0x000fe200008f1409 */
[----:B------:R-:W-:Y:S01]  /*0b10*/  @P4 IMAD R26, R5, UR18, RZ ;  /* 0x00000012051a4c24 */ /* 0x000fe2000f8e02ff */
[----:B------:R-:W1:Y:S01]  /*0b20*/  @P3 LDC.64 R22, c[0x0][0x380] ;  /* 0x0000e000ff163b82 */ /* 0x000e620000000a00 */
[C---:B------:R-:W-:Y:S02]  /*0b30*/  @P4 IMAD.WIDE.U32 R30, R7.reuse, UR18, R16 ;  /* 0x00000012071e4c25 */ /* 0x040fe4000f8e0010 */
[----:B------:R-:W2:Y:S02]  /*0b40*/  @P5 LDG.E.CONSTANT R28, desc[UR14][R28.64] ;  /* 0x0000000e1c1c5981 */ /* 0x000ea4000c1e9900 */
[C---:B------:R-:W-:Y:S01]  /*0b50*/  @P4 IMAD R9, R7.reuse, UR19, R26 ;  /* 0x0000001307094c24 */ /* 0x040fe2000f8e021a */
[----:B0-----:R-:W-:Y:S01]  /*0b60*/  @P4 LEA R20, P1, R30, R20, 0x2 ;  /* 0x000000141e144211 */ /* 0x001fe200078210ff */
[----:B------:R-:W-:Y:S01]  /*0b70*/  @P2 IMAD.WIDE.U32 R18, R7, UR18, R18 ;  /* 0x0000001207122c25 */ /* 0x000fe2000f8e0012 */
[----:B------:R-:W0:Y:S02]  /*0b80*/  @P2 LDC.64 R16, c[0x0][0x380] ;  /* 0x0000e000ff102b82 */ /* 0x000e240000000a00 */
[----:B------:R-:W-:Y:S01]  /*0b90*/  @P4 IADD3 R26, PT, PT, R9, R31, RZ ;  /* 0x0000001f091a4210 */ /* 0x000fe20007ffe0ff */
[----:B------:R-:W-:-:S03]  /*0ba0*/  @P3 IMAD.MOV.U32 R9, RZ, RZ, RZ ;  /* 0x000000ffff093224 */ /* 0x000fc600078e00ff */
[----:B------:R-:W-:Y:S01]  /*0bb0*/  @P4 LEA.HI.X R21, R30, R21, R26, 0x2, P1 ;  /* 0x000000151e154211 */ /* 0x000fe200008f141a */
[----:B------:R-:W-:Y:S02]  /*0bc0*/  @P3 IMAD R26, R5, UR18, RZ ;  /* 0x00000012051a3c24 */ /* 0x000fe4000f8e02ff */
[C---:B------:R-:W-:Y:S02]  /*0bd0*/  @P3 IMAD.WIDE.U32 R8, R7.reuse, UR18, R8 ;  /* 0x0000001207083c25 */ /* 0x040fe4000f8e0008 */
[----:B------:R-:W3:Y:S02]  /*0be0*/  @P4 LDG.E.CONSTANT R20, desc[UR14][R20.64] ;  /* 0x0000000e14144981 */ /* 0x000ee4000c1e9900 */
[----:B------:R-:W-:Y:S02]  /*0bf0*/  @P3 IMAD R25, R7, UR19, R26 ;  /* 0x0000001307193c24 */ /* 0x000fe4000f8e021a */
[----:B------:R-:W-:Y:S01]  /*0c00*/  @P2 IMAD R26, R5, UR18, RZ ;  /* 0x00000012051a2c24 */ /* 0x000fe2000f8e02ff */
[----:B-1----:R-:W-:Y:S01]  /*0c10*/  @P3 LEA R22, P1, R8, R22, 0x2 ;  /* 0x0000001608163211 */ /* 0x002fe200078210ff */
[----:B------:R-:W-:-:S02]  /*0c20*/  @P3 IMAD.IADD R25, R25, 0x1, R9 ;  /* 0x0000000119193824 */ /* 0x000fc400078e0209 */
[----:B------:R-:W-:Y:S02]  /*0c30*/  @P2 IMAD R27, R7, UR19, R26 ;  /* 0x00000013071b2c24 */ /* 0x000fe4000f8e021a */
[----:B------:R-:W-:Y:S01]  /*0c40*/  VIADD R26, R6, 0x7 ;  /* 0x00000007061a7836 */ /* 0x000fe20000000000 */
[----:B------:R-:W-:Y:S01]  /*0c50*/  @P3 LEA.HI.X R23, R8, R23, R25, 0x2, P1 ;  /* 0x0000001708173211 */ /* 0x000fe200008f1419 */
[----:B------:R-:W-:Y:S01]  /*0c60*/  @P2 IMAD.IADD R27, R27, 0x1, R19 ;  /* 0x000000011b1b2824 */ /* 0x000fe200078e0213 */
[C---:B0-----:R-:W-:Y:S01]  /*0c70*/  @P2 LEA R16, P1, R18.reuse, R16, 0x2 ;  /* 0x0000001012102211 */ /* 0x041fe200078210ff */
[----:B------:R-:W3:Y:S01]  /*0c80*/  @P4 LDG.E.CONSTANT R19, desc[UR14][R10.64+0x10] ;  /* 0x0000100e0a134981 */ /* 0x000ee2000c1e9900 */
[----:B------:R-:W-:Y:S02]  /*0c90*/  SHF.R.S32.HI R6, RZ, 0x1f, R26 ;  /* 0x0000001fff067819 */ /* 0x000fe4000001141a */
[----:B------:R-:W-:Y:S01]  /*0ca0*/  @P2 LEA.HI.X R17, R18, R17, R27, 0x2, P1 ;  /* 0x0000001112112211 */ /* 0x000fe200008f141b */
[----:B------:R-:W4:Y:S01]  /*0cb0*/  @P3 LDG.E.CONSTANT R22, desc[UR14][R22.64] ;  /* 0x0000000e16163981 */ /* 0x000f22000c1e9900 */
[----:B------:R-:W-:-:S03]  /*0cc0*/  ISETP.GE.U32.AND P1, PT, R26, UR18, PT ;  /* 0x000000121a007c0c */ /* 0x000fc6000bf26070 */
[----:B------:R-:W4:Y:S01]  /*0cd0*/  @P3 LDG.E.CONSTANT R25, desc[UR14][R10.64+0x14] ;  /* 0x0000140e0a193981 */ /* 0x000f22000c1e9900 */
[----:B------:R-:W-:-:S03]  /*0ce0*/  ISETP.GE.U32.AND.EX P1, PT, R6, UR19, PT, P1 ;  /* 0x0000001306007c0c */ /* 0x000fc6000bf26110 */
[----:B------:R-:W5:Y:S01]  /*0cf0*/  @P2 LDG.E.CONSTANT R16, desc[UR14][R16.64] ;  /* 0x0000000e10102981 */ /* 0x000f62000c1e9900 */
[----:B------:R-:W-:-:S04]  /*0d00*/  ISETP.GT.AND P1, PT, R26, -0x1, !P1 ;  /* 0xffffffff1a00780c */ /* 0x000fc80004f24270 */
[----:B------:R-:W-:-:S13]  /*0d10*/  PLOP3.LUT P1, PT, P0, P1, PT, 0x80, 0x8 ;  /* 0x000000000008781c */ /* 0x000fda0000723070 */
[----:B------:R-:W0:Y:S01]  /*0d20*/  @P1 LDC.64 R8, c[0x0][0x380] ;  /* 0x0000e000ff081b82 */ /* 0x000e220000000a00 */
[----:B------:R-:W-:Y:S01]  /*0d30*/  @P1 IMAD R6, R5, UR18, RZ ;  /* 0x0000001205061c24 */ /* 0x000fe2000f8e02ff */
[----:B------:R-:W5:Y:S01]  /*0d40*/  @P1 LDG.E.CONSTANT R31, desc[UR14][R10.64+0x1c] ;  /* 0x00001c0e0a1f1981 */ /* 0x000f62000c1e9900 */
[----:B------:R-:W-:Y:S02]  /*0d50*/  @P1 IMAD.MOV.U32 R27, RZ, RZ, RZ ;  /* 0x000000ffff1b1224 */ /* 0x000fe400078e00ff */
[C---:B------:R-:W-:Y:S02]  /*0d60*/  @P1 IMAD R5, R7.reuse, UR19, R6 ;  /* 0x0000001307051c24 */ /* 0x040fe4000f8e0206 */
[----:B------:R-:W-:Y:S02]  /*0d70*/  @P1 IMAD.WIDE.U32 R26, R7, UR18, R26 ;  /* 0x00000012071a1c25 */ /* 0x000fe4000f8e001a */
[----:B------:R-:W2:Y:S02]  /*0d80*/  @P5 LDG.E.CONSTANT R7, desc[UR14][R10.64+0xc] ;  /* 0x00000c0e0a075981 */ /* 0x000ea4000c1e9900 */
[----:B------:R-:W-:-:S02]  /*0d90*/  @P1 IMAD.IADD R5, R5, 0x1, R27 ;  /* 0x0000000105051824 */ /* 0x000fc400078e021b */
[----:B------:R-:W5:Y:S01]  /*0da0*/  @P2 LDG.E.CONSTANT R27, desc[UR14][R10.64+0x18] ;  /* 0x0000180e0a1b2981 */ /* 0x000f62000c1e9900 */
[----:B0-----:R-:W-:-:S04]  /*0db0*/  @P1 LEA R8, P6, R26, R8, 0x2 ;  /* 0x000000081a081211 */ /* 0x001fc800078c10ff */
[----:B------:R-:W-:Y:S02]  /*0dc0*/  @P1 LEA.HI.X R9, R26, R9, R5, 0x2, P6 ;  /* 0x000000091a091211 */ /* 0x000fe400030f1405 */
[----:B------:R-:W-:-:S03]  /*0dd0*/  ISETP.NE.AND P6, PT, R24, RZ, PT ;  /* 0x000000ff1800720c */ /* 0x000fc60003fc5270 */
[----:B------:R-:W5:Y:S10]  /*0de0*/  @P1 LDG.E.CONSTANT R8, desc[UR14][R8.64] ;  /* 0x0000000e08081981 */ /* 0x000f74000c1e9900 */
[----:B------:R-:W3:Y:S04]  /*0df0*/  @P6 LDG.E.CONSTANT R14, desc[UR14][R14.64] ;  /* 0x0000000e0e0e6981 */ /* 0x000ee8000c1e9900 */
[----:B------:R-:W3:Y:S01]  /*0e00*/  @P6 LDG.E.CONSTANT R5, desc[UR14][R10.64+0x8] ;  /* 0x0000080e0a056981 */ /* 0x000ee2000c1e9900 */
[----:B------:R-:W-:-:S04]  /*0e10*/  UIADD3 UR6, UP1, UPT, UR6, 0x8, URZ ;  /* 0x0000000806067890 */ /* 0x000fc8000ff3e0ff */
[----:B------:R-:W-:Y:S02]  /*0e20*/  UIADD3.X UR7, UPT, UPT, URZ, UR7, URZ, UP1, !UPT ;  /* 0x00000007ff077290 */ /* 0x000fe40008ffe4ff */
[----:B------:R-:W-:-:S04]  /*0e30*/  UISETP.NE.U32.AND UP1, UPT, UR6, UR10, UPT ;  /* 0x0000000a0600728c */ /* 0x000fc8000bf25070 */
[----:B------:R-:W-:Y:S01]  /*0e40*/  UISETP.NE.AND.EX UP1, UPT, UR7, UR25, UPT, UP1 ;  /* 0x000000190700728c */ /* 0x000fe2000bf25310 */
[----:B---3--:R-:W-:-:S04]  /*0e50*/  @P6 FFMA R2, R5, R14, R2 ;  /* 0x0000000e05026223 */ /* 0x008fc80000000002 */
[----:B--2---:R-:W-:-:S04]  /*0e60*/  @P5 FFMA R2, R7, R28, R2 ;  /* 0x0000001c07025223 */ /* 0x004fc80000000002 */
[----:B------:R-:W-:-:S04]  /*0e70*/  @P4 FFMA R2, R19, R20, R2 ;  /* 0x0000001413024223 */ /* 0x000fc80000000002 */
[----:B----4-:R-:W-:-:S04]  /*0e80*/  @P3 FFMA R2, R25, R22, R2 ;  /* 0x0000001619023223 */ /* 0x010fc80000000002 */
[----:B-----5:R-:W-:-:S04]  /*0e90*/  @P2 FFMA R2, R27, R16, R2 ;  /* 0x000000101b022223 */ /* 0x020fc80000000002 */
[----:B------:R-:W-:Y:S01]  /*0ea0*/  @P1 FFMA R2, R31, R8, R2 ;  /* 0x000000081f021223 */ /* 0x000fe20000000002 */
[----:B------:R-:W-:Y:S06]  /*0eb0*/  BRA.U UP1, `(.L_x_6) ;  /* 0xfffffff501587547 */ /* 0x000fec000b83ffff */
[----:B------:R-:W0:Y:S01]  /*0ec0*/  LDCU UR7, c[0x0][0x3b4] ;  /* 0x00007680ff0777ac */ /* 0x000e220008000800 */
[----:B------:R-:W-:-:S05]  /*0ed0*/  UMOV UR6, UR10 ;  /* 0x0000000a00067c82 */ /* 0x000fca0008000000 */
.L_x_3:
[----:B------:R-:W1:Y:S02]  /*0ee0*/  LDCU UR22, c[0x0][0x3b0] ;  /* 0x00007600ff1677ac */ /* 0x000e640008000800 */
[----:B-1----:R-:W-:-:S04]  /*0ef0*/  ULOP3.LUT UR8, UR22, 0x7, URZ, 0xc0, !UPT ;  /* 0x0000000716087892 */ /* 0x002fc8000f8ec0ff */
[----:B------:R-:W-:-:S04]  /*0f00*/  UISETP.NE.U32.AND UP1, UPT, UR8, URZ, UPT ;  /* 0x000000ff0800728c */ /* 0x000fc8000bf25070 */
[----:B------:R-:W-:-:S09]  /*0f10*/  UISETP.NE.AND.EX UP1, UPT, URZ, URZ, UPT, UP1 ;  /* 0x000000ffff00728c */ /* 0x000fd2000bf25310 */
[----:B------:R-:W-:Y:S05]  /*0f20*/  BRA.U !UP1, `(.L_x_7) ;  /* 0x0000000d09587547 */ /* 0x000fea000b800000 */
[----:B------:R-:W-:Y:S01]  /*0f30*/  UIADD3 UR8, UP1, UPT, UR8, -0x1, URZ ;  /* 0xffffffff08087890 */ /* 0x000fe2000ff3e0ff */
[----:B------:R-:W-:-:S03]  /*0f40*/  VIADD R5, R3, UR11 ;  /* 0x0000000b03057c36 */ /* 0x000fc60008000000 */
[----:B------:R-:W-:Y:S02]  /*0f50*/  UIADD3.X UR9, UPT, UPT, URZ, -0x1, URZ, UP1, !UPT ;  /* 0xffffffffff097890 */ /* 0x000fe40008ffe4ff */
[----:B------:R-:W-:-:S04]  /*0f60*/  UISETP.GE.U32.AND UP1, UPT, UR8, 0x3, UPT ;  /* 0x000000030800788c */ /* 0x000fc8000bf26070 */
[----:B------:R-:W-:-:S09]  /*0f70*/  UISETP.GE.U32.AND.EX UP1, UPT, UR9, URZ, UPT, UP1 ;  /* 0x000000ff0900728c */ /* 0x000fd2000bf26110 */
[----:B------:R-:W-:Y:S05]  /*0f80*/  BRA.U !UP1, `(.L_x_8) ;  /* 0x0000000509887547 */ /* 0x000fea000b800000 */
[----:B------:R-:W1:Y:S01]  /*0f90*/  LDCU.64 UR24, c[0x0][0x3a0] ;  /* 0x00007400ff1877ac */ /* 0x000e620008000a00 */
[----:B------:R-:W-:Y:S01]  /*0fa0*/  VIADD R6, R4, UR6 ;  /* 0x0000000604067c36 */ /* 0x000fe20008000000 */
[----:B------:R-:W-:Y:S03]  /*0fb0*/  BSSY.RECONVERGENT B0, `(.L_x_9) ;  /* 0x0000027000007945 */ /* 0x000fe60003800200 */
[C---:B------:R-:W-:Y:S01]  /*0fc0*/  VIADD R8, R6.reuse, 0x2 ;  /* 0x0000000206087836 */ /* 0x040fe20000000000 */
[----:B------:R-:W-:Y:S01]  /*0fd0*/  SHF.R.S32.HI R7, RZ, 0x1f, R6 ;  /* 0x0000001fff077819 */ /* 0x000fe20000011406 */
[C---:B------:R-:W-:Y:S01]  /*0fe0*/  VIADD R18, R6.reuse, 0x3 ;  /* 0x0000000306127836 */ /* 0x040fe20000000000 */
[----:B------:R-:W-:Y:S02]  /*0ff0*/  IADD3 R14, PT, PT, R6, 0x1, RZ ;  /* 0x00000001060e7810 */ /* 0x000fe40007ffe0ff */
[----:B------:R-:W-:-:S02]  /*1000*/  SHF.R.S32.HI R9, RZ, 0x1f, R8 ;  /* 0x0000001fff097819 */ /* 0x000fc40000011408 */
[----:B-1----:R-:W-:Y:S02]  /*1010*/  ISETP.GE.U32.AND P2, PT, R6, UR24, PT ;  /* 0x0000001806007c0c */ /* 0x002fe4000bf46070 */
[----:B------:R-:W-:Y:S02]  /*1020*/  ISETP.GE.U32.AND P1, PT, R14, UR24, PT ;  /* 0x000000180e007c0c */ /* 0x000fe4000bf26070 */
[----:B------:R-:W-:Y:S02]  /*1030*/  ISETP.GE.U32.AND.EX P2, PT, R7, UR25, PT, P2 ;  /* 0x0000001907007c0c */ /* 0x000fe4000bf46120 */
[----:B------:R-:W-:Y:S02]  /*1040*/  ISETP.GE.U32.AND P3, PT, R8, UR24, PT ;  /* 0x0000001808007c0c */ /* 0x000fe4000bf66070 */
[----:B------:R-:W-:Y:S02]  /*1050*/  ISETP.GT.AND P2, PT, R6, -0x1, !P2 ;  /* 0xffffffff0600780c */ /* 0x000fe40005744270 */
[----:B------:R-:W-:-:S02]  /*1060*/  SHF.R.S32.HI R7, RZ, 0x1f, R14 ;  /* 0x0000001fff077819 */ /* 0x000fc4000001140e */
[----:B------:R-:W-:Y:S02]  /*1070*/  PLOP3.LUT P2, PT, P0, P2, PT, 0x80, 0x8 ;  /* 0x000000000008781c */ /* 0x000fe40000745070 */
[----:B------:R-:W-:Y:S02]  /*1080*/  ISETP.GE.U32.AND.EX P1, PT, R7, UR25, PT, P1 ;  /* 0x0000001907007c0c */ /* 0x000fe4000bf26110 */
[----:B------:R-:W-:-:S09]  /*1090*/  ISETP.GE.U32.AND.EX P3, PT, R9, UR25, PT, P3 ;  /* 0x0000001909007c0c */ /* 0x000fd2000bf66130 */
[----:B------:R-:W-:Y:S05]  /*10a0*/  @!P2 BRA `(.L_x_10) ;  /* 0x00000000005ca947 */ /* 0x000fea0003800000 */
[----:B------:R-:W1:Y:S01]  /*10b0*/  LDCU.64 UR18, c[0x0][0x3b0] ;  /* 0x00007600ff1277ac */ /* 0x000e620008000a00 */
[----:B------:R-:W-:Y:S01]  /*10c0*/  SHF.R.S32.HI R10, RZ, 0x1f, R5 ;  /* 0x0000001fff0a7819 */ /* 0x000fe20000011405 */
[----:B------:R-:W-:Y:S01]  /*10d0*/  IMAD.MOV.U32 R7, RZ, RZ, RZ ;  /* 0x000000ffff077224 */ /* 0x000fe200078e00ff */
[----:B------:R-:W2:Y:S03]  /*10e0*/  LDCU.64 UR20, c[0x0][0x388] ;  /* 0x00007100ff1477ac */ /* 0x000ea60008000a00 */
[----:B------:R-:W-:Y:S01]  /*10f0*/  IMAD R10, R10, UR24, RZ ;  /* 0x000000180a0a7c24 */ /* 0x000fe2000f8e02ff */
[----:B------:R-:W3:Y:S01]  /*1100*/  LDCU UR26, c[0x0][0x380] ;  /* 0x00007000ff1a77ac */ /* 0x000ee20008000800 */
[C---:B------:R-:W-:Y:S01]  /*1110*/  IMAD.WIDE.U32 R6, R5.reuse, UR24, R6 ;  /* 0x0000001805067c25 */ /* 0x040fe2000f8e0006 */
[----:B------:R-:W4:Y:S03]  /*1120*/  LDCU UR23, c[0x0][0x384] ;  /* 0x00007080ff1777ac */ /* 0x000f260008000800 */
[----:B------:R-:W-:-:S04]  /*1130*/  IMAD R9, R5, UR25, R10 ;  /* 0x0000001905097c24 */ /* 0x000fc8000f8e020a */
[----:B------:R-:W-:Y:S01]  /*1140*/  IMAD.IADD R7, R9, 0x1, R7 ;  /* 0x0000000109077824 */ /* 0x000fe200078e0207 */
[----:B-1----:R-:W-:Y:S02]  /*1150*/  UIMAD UR17, UR12, UR18, URZ ;  /* 0x000000120c1172a4 */ /* 0x002fe4000f8e02ff */
[----:B0-----:R-:W-:Y:S02]  /*1160*/  UIMAD.WIDE.U32 UR8, UR11, UR18, UR6 ;  /* 0x000000120b0872a5 */ /* 0x001fe4000f8e0006 */
[----:B------:R-:W-:Y:S02]  /*1170*/  UIMAD UR19, UR11, UR19, UR17 ;  /* 0x000000130b1372a4 */ /* 0x000fe4000f8e0211 */
[----:B--2---:R-:W-:Y:S02]  /*1180*/  ULEA UR17, UP1, UR8, UR20, 0x2 ;  /* 0x0000001408117291 */ /* 0x004fe4000f8210ff */
[----:B------:R-:W-:Y:S01]  /*1190*/  UIADD3 UR9, UPT, UPT, UR19, UR9, URZ ;  /* 0x0000000913097290 */ /* 0x000fe2000fffe0ff */
[----:B---3--:R-:W-:-:S03]  /*11a0*/  LEA R10, P2, R6, UR26, 0x2 ;  /* 0x0000001a060a7c11 */ /* 0x008fc6000f8410ff */
[----:B------:R-:W-:Y:S01]  /*11b0*/  ULEA.HI.X UR8, UR8, UR21, UR9, 0x2, UP1 ;  /* 0x0000001508087291 */ /* 0x000fe200088f1409 */
[----:B----4-:R-:W-:Y:S01]  /*11c0*/  LEA.HI.X R11, R6, UR23, R7, 0x2, P2 ;  /* 0x00000017060b7c11 */ /* 0x010fe200090f1407 */
[----:B------:R-:W-:-:S04]  /*11d0*/  IMAD.U32 R6, RZ, RZ, UR17 ;  /* 0x00000011ff067e24 */ /* 0x000fc8000f8e00ff */
[----:B------:R-:W-:Y:S01]  /*11e0*/  IMAD.U32 R7, RZ, RZ, UR8 ;  /* 0x00000008ff077e24 */ /* 0x000fe2000f8e00ff */
[----:B------:R-:W2:Y:S05]  /*11f0*/  LDG.E.CONSTANT R10, desc[UR14][R10.64] ;  /* 0x0000000e0a0a7981 */ /* 0x000eaa000c1e9900 */
[----:B------:R-:W2:Y:S02]  /*1200*/  LDG.E.CONSTANT R7, desc[UR14][R6.64] ;  /* 0x0000000e06077981 */ /* 0x000ea4000c1e9900 */
[----:B--2---:R-:W-:-:S07]  /*1210*/  FFMA R2, R7, R10, R2 ;  /* 0x0000000a07027223 */ /* 0x004fce0000000002 */
.L_x_10:
[----:B0-----:R-:W-:Y:S05]  /*1220*/  BSYNC.RECONVERGENT B0 ;  /* 0x0000000000007941 */ /* 0x001fea0003800200 */
.L_x_9:
[----:B------:R-:W-:Y:S01]  /*1230*/  ISETP.GT.AND P2, PT, R8, -0x1, !P3 ;  /* 0xffffffff0800780c */ /* 0x000fe20005f44270 */
[----:B------:R-:W0:Y:S01]  /*1240*/  LDCU.64 UR18, c[0x0][0x3b0] ;  /* 0x00007600ff1277ac */ /* 0x000e220008000a00 */
[----:B------:R-:W-:Y:S02]  /*1250*/  ISETP.GE.U32.AND P4, PT, R18, UR24, PT ;  /* 0x0000001812007c0c */ /* 0x000fe4000bf86070 */
[----:B------:R-:W-:Y:S01]  /*1260*/  SHF.R.S32.HI R6, RZ, 0x1f, R18 ;  /* 0x0000001fff067819 */ /* 0x000fe20000011412 */
[----:B------:R-:W1:Y:S01]  /*1270*/  LDCU.64 UR20, c[0x0][0x388] ;  /* 0x00007100ff1477ac */ /* 0x000e620008000a00 */
[----:B------:R-:W-:Y:S02]  /*1280*/  ISETP.GT.AND P1, PT, R14, -0x1, !P1 ;  /* 0xffffffff0e00780c */ /* 0x000fe40004f24270 */
[----:B------:R-:W-:Y:S01]  /*1290*/  PLOP3.LUT P2, PT, P0, P2, PT, 0x80, 0x8 ;  /* 0x000000000008781c */ /* 0x000fe20000745070 */
[----:B------:R-:W-:Y:S01]  /*12a0*/  UMOV UR7, URZ ;  /* 0x000000ff00077c82 */ /* 0x000fe20008000000 */
[----:B------:R-:W-:-:S02]  /*12b0*/  ISETP.GE.U32.AND.EX P3, PT, R6, UR25, PT, P4 ;  /* 0x0000001906007c0c */ /* 0x000fc4000bf66140 */
[----:B------:R-:W-:Y:S02]  /*12c0*/  PLOP3.LUT P1, PT, P0, P1, PT, 0x80, 0x8 ;  /* 0x000000000008781c */ /* 0x000fe40000723070 */
[----:B------:R-:W-:Y:S02]  /*12d0*/  ISETP.GT.AND P3, PT, R18, -0x1, !P3 ;  /* 0xffffffff1200780c */ /* 0x000fe40005f64270 */
[----:B------:R-:W-:Y:S02]  /*12e0*/  SHF.R.S32.HI R19, RZ, 0x1f, R5 ;  /* 0x0000001fff137819 */ /* 0x000fe40000011405 */
[----:B------:R-:W-:Y:S01]  /*12f0*/  PLOP3.LUT P3, PT, P0, P3, PT, 0x80, 0x8 ;  /* 0x000000000008781c */ /* 0x000fe20000767070 */
[----:B0-----:R-:W-:Y:S02]  /*1300*/  UIMAD UR17, UR12, UR18, URZ ;  /* 0x000000120c1172a4 */ /* 0x001fe4000f8e02ff */
[----:B------:R-:W0:Y:S01]  /*1310*/  @P2 LDC.64 R10, c[0x0][0x380] ;  /* 0x0000e000ff0a2b82 */ /* 0x000e220000000a00 */
[----:B------:R-:W-:Y:S01]  /*1320*/  UIMAD.WIDE.U32 UR8, UR11, UR18, UR6 ;  /* 0x000000120b0872a5 */ /* 0x000fe2000f8e0006 */
[----:B------:R-:W-:Y:S01]  /*1330*/  @P2 IMAD.MOV.U32 R9, RZ, RZ, RZ ;  /* 0x000000ffff092224 */ /* 0x000fe200078e00ff */
[----:B------:R-:W-:Y:S01]  /*1340*/  UIMAD UR7, UR11, UR19, UR17 ;  /* 0x000000130b0772a4 */ /* 0x000fe2000f8e0211 */
[C---:B------:R-:W-:Y:S01]  /*1350*/  @P2 IMAD R22, R19.reuse, UR24, RZ ;  /* 0x0000001813162c24 */ /* 0x040fe2000f8e02ff */
[----:B-1----:R-:W-:Y:S01]  /*1360*/  ULEA UR17, UP1, UR8, UR20, 0x2 ;  /* 0x0000001408117291 */ /* 0x002fe2000f8210ff */
[----:B------:R-:W-:Y:S01]  /*1370*/  @P1 IMAD.MOV.U32 R15, RZ, RZ, RZ ;  /* 0x000000ffff0f1224 */ /* 0x000fe200078e00ff */
[----:B------:R-:W-:Y:S01]  /*1380*/  UIADD3 UR7, UPT, UPT, UR7, UR9, URZ ;  /* 0x0000000907077290 */ /* 0x000fe2000fffe0ff */
[----:B------:R-:W1:Y:S01]  /*1390*/  @P1 LDC.64 R16, c[0x0][0x380] ;  /* 0x0000e000ff101b82 */ /* 0x000e620000000a00 */
[----:B------:R-:W-:-:S02]  /*13a0*/  @P1 IMAD R20, R19, UR24, RZ ;  /* 0x0000001813141c24 */ /* 0x000fc4000f8e02ff */
[----:B------:R-:W-:Y:S01]  /*13b0*/  @P2 IMAD.WIDE.U32 R8, R5, UR24, R8 ;  /* 0x0000001805082c25 */ /* 0x000fe2000f8e0008 */
[----:B------:R-:W-:-:S03]  /*13c0*/  ULEA.HI.X UR7, UR8, UR21, UR7, 0x2, UP1 ;  /* 0x0000001508077291 */ /* 0x000fc600088f1407 */
[C---:B------:R-:W-:Y:S01]  /*13d0*/  @P2 IMAD R23, R5.reuse, UR25, R22 ;  /* 0x0000001905172c24 */ /* 0x040fe2000f8e0216 */
[----:B------:R-:W2:Y:S01]  /*13e0*/  @P3 LDC.64 R6, c[0x0][0x380] ;  /* 0x0000e000ff063b82 */ /* 0x000ea20000000a00 */
[----:B------:R-:W-:-:S04]  /*13f0*/  @P1 IMAD.WIDE.U32 R14, R5, UR24, R14 ;  /* 0x00000018050e1c25 */ /* 0x000fc8000f8e000e */
[----:B------:R-:W-:Y:S02]  /*1400*/  @P1 IMAD R21, R5, UR25, R20 ;  /* 0x0000001905151c24 */ /* 0x000fe4000f8e0214 */
[----:B------:R-:W-:Y:S01]  /*1410*/  @P3 IMAD R20, R19, UR24, RZ ;  /* 0x0000001813143c24 */ /* 0x000fe2000f8e02ff */
[C---:B0-----:R-:W-:Y:S01]  /*1420*/  @P2 LEA R10, P5, R8.reuse, R10, 0x2 ;  /* 0x0000000a080a2211 */ /* 0x041fe200078a10ff */
[----:B------:R-:W-:Y:S01]  /*1430*/  @P2 IMAD.IADD R9, R23, 0x1, R9 ;  /* 0x0000000117092824 */ /* 0x000fe200078e0209 */
[----:B------:R-:W-:Y:S01]  /*1440*/  @P1 IADD3 R15, PT, PT, R21, R15, RZ ;  /* 0x0000000f150f1210 */ /* 0x000fe20007ffe0ff */
[----:B------:R-:W-:Y:S02]  /*1450*/  @P3 IMAD.MOV.U32 R19, RZ, RZ, RZ ;  /* 0x000000ffff133224 */ /* 0x000fe400078e00ff */
[C---:B------:R-:W-:Y:S01]  /*1460*/  @P3 IMAD R21, R5.reuse, UR25, R20 ;  /* 0x0000001905153c24 */ /* 0x040fe2000f8e0214 */
[----:B------:R-:W-:Y:S01]  /*1470*/  @P2 LEA.HI.X R11, R8, R11, R9, 0x2, P5 ;  /* 0x0000000b080b2211 */ /* 0x000fe200028f1409 */
[----:B------:R-:W-:Y:S01]  /*1480*/  @P3 IMAD.WIDE.U32 R18, R5, UR24, R18 ;  /* 0x0000001805123c25 */ /* 0x000fe2000f8e0012 */
[----:B-1----:R-:W-:-:S03]  /*1490*/  @P1 LEA R16, P4, R14, R16, 0x2 ;  /* 0x000000100e101211 */ /* 0x002fc600078810ff */
[----:B------:R-:W-:Y:S01]  /*14a0*/  IMAD.U32 R8, RZ, RZ, UR17 ;  /* 0x00000011ff087e24 */ /* 0x000fe2000f8e00ff */
[----:B------:R-:W-:Y:S01]  /*14b0*/  @P1 LEA.HI.X R17, R14, R17, R15, 0x2, P4 ;  /* 0x000000110e111211 */ /* 0x000fe200020f140f */
[----:B------:R-:W-:Y:S01]  /*14c0*/  IMAD.U32 R9, RZ, RZ, UR7 ;  /* 0x00000007ff097e24 */ /* 0x000fe2000f8e00ff */
[----:B------:R-:W3:Y:S01]  /*14d0*/  @P2 LDG.E.CONSTANT R10, desc[UR14][R10.64] ;  /* 0x0000000e0a0a2981 */ /* 0x000ee2000c1e9900 */
[----:B------:R-:W-:Y:S01]  /*14e0*/  @P3 IMAD.IADD R14, R21, 0x1, R19 ;  /* 0x00000001150e3824 */ /* 0x000fe200078e0213 */
[C---:B--2---:R-:W-:Y:S02]  /*14f0*/  @P3 LEA R6, P4, R18.reuse, R6, 0x2 ;  /* 0x0000000612063211 */ /* 0x044fe400078810ff */
[----:B------:R-:W2:Y:S04]  /*1500*/  @P1 LDG.E.CONSTANT R16, desc[UR14][R16.64] ;  /* 0x0000000e10101981 */ /* 0x000ea8000c1e9900 */
[----:B------:R-:W2:Y:S01]  /*1510*/  @P1 LDG.E.CONSTANT R15, desc[UR14][R8.64+0x4] ;  /* 0x0000040e080f1981 */ /* 0x000ea2000c1e9900 */
[----:B------:R-:W-:-:S03]  /*1520*/  @P3 LEA.HI.X R7, R18, R7, R14, 0x2, P4 ;  /* 0x0000000712073211 */ /* 0x000fc600020f140e */
[----:B------:R-:W3:Y:S04]  /*1530*/  @P2 LDG.E.CONSTANT R19, desc[UR14][R8.64+0x8] ;  /* 0x0000080e08132981 */ /* 0x000ee8000c1e9900 */
[----:B------:R-:W4:Y:S04]  /*1540*/  @P3 LDG.E.CONSTANT R21, desc[UR14][R8.64+0xc] ;  /* 0x00000c0e08153981 */ /* 0x000f28000c1e9900 */
[----:B------:R-:W4:Y:S01]  /*1550*/  @P3 LDG.E.CONSTANT R6, desc[UR14][R6.64] ;  /* 0x0000000e06063981 */ /* 0x000f22000c1e9900 */
[----:B------:R-:W-:Y:S01]  /*1560*/  UIADD3 UR6, UPT, UPT, UR6, 0x4, URZ ;  /* 0x0000000406067890 */ /* 0x000fe2000fffe0ff */
[----:B------:R-:W-:Y:S01]  /*1570*/  UMOV UR7, URZ ;  /* 0x000000ff00077c82 */ /* 0x000fe20008000000 */
[----:B--2---:R-:W-:-:S04]  /*1580*/  @P1 FFMA R2, R15, R16, R2 ;  /* 0x000000100f021223 */ /* 0x004fc80000000002 */
[----:B---3--:R-:W-:-:S04]  /*1590*/  @P2 FFMA R2, R19, R10, R2 ;  /* 0x0000000a13022223 */ /* 0x008fc80000000002 */
[----:B----4-:R-:W-:-:S07]  /*15a0*/  @P3 FFMA R2, R21, R6, R2 ;  /* 0x0000000615023223 */ /* 0x010fce0000000002 */
.L_x_8:
[----:B------:R-:W-:-:S04]  /*15b0*/  ULOP3.LUT UR22, UR22, 0x3, URZ, 0xc0, !UPT ;  /* 0x0000000316167892 */ /* 0x000fc8000f8ec0ff */
[----:B------:R-:W-:-:S04]  /*15c0*/  UISETP.NE.U32.AND UP1, UPT, UR22, URZ, UPT ;  /* 0x000000ff1600728c */ /* 0x000fc8000bf25070 */
[----:B------:R-:W-:-:S09]  /*15d0*/  UISETP.NE.AND.EX UP1, UPT, URZ, URZ, UPT, UP1 ;  /* 0x000000ffff00728c */ /* 0x000fd2000bf25310 */
[----:B------:R-:W-:Y:S05]  /*15e0*/  BRA.U !UP1, `(.L_x_7) ;  /* 0x0000000509a87547 */ /* 0x000fea000b800000 */
[----:B------:R-:W-:-:S04]  /*15f0*/  UISETP.NE.U32.AND UP1, UPT, UR22, 0x1, UPT ;  /* 0x000000011600788c */ /* 0x000fc8000bf25070 */
[----:B------:R-:W-:-:S09]  /*1600*/  UISETP.NE.AND.EX UP1, UPT, URZ, URZ, UPT, UP1 ;  /* 0x000000ffff00728c */ /* 0x000fd2000bf25310 */
[----:B------:R-:W-:Y:S05]  /*1610*/  BRA.U !UP1, `(.L_x_11) ;  /* 0x0000000509147547 */ /* 0x000fea000b800000 */
[----:B------:R-:W1:Y:S01]  /*1620*/  LDCU.64 UR22, c[0x0][0x3a0] ;  /* 0x00007400ff1677ac */ /* 0x000e620008000a00 */
[----:B------:R-:W-:Y:S01]  /*1630*/  VIADD R6, R4, UR6 ;  /* 0x0000000604067c36 */ /* 0x000fe20008000000 */
[----:B------:R-:W-:Y:S03]  /*1640*/  BSSY.RECONVERGENT B0, `(.L_x_12) ;  /* 0x0000024000007945 */ /* 0x000fe60003800200 */
[----:B------:R-:W-:Y:S01]  /*1650*/  VIADD R10, R6, 0x1 ;  /* 0x00000001060a7836 */ /* 0x000fe20000000000 */
[----:B------:R-:W-:-:S04]  /*1660*/  SHF.R.S32.HI R7, RZ, 0x1f, R6 ;  /* 0x0000001fff077819 */ /* 0x000fc80000011406 */
[----:B------:R-:W-:Y:S02]  /*1670*/  SHF.R.S32.HI R8, RZ, 0x1f, R10 ;  /* 0x0000001fff087819 */ /* 0x000fe4000001140a */
[----:B-1----:R-:W-:Y:S02]  /*1680*/  ISETP.GE.U32.AND P1, PT, R6, UR22, PT ;  /* 0x0000001606007c0c */ /* 0x002fe4000bf26070 */
[----:B------:R-:W-:Y:S02]  /*1690*/  ISETP.GE.U32.AND P2, PT, R10, UR22, PT ;  /* 0x000000160a007c0c */ /* 0x000fe4000bf46070 */
[----:B------:R-:W-:Y:S02]  /*16a0*/  ISETP.GE.U32.AND.EX P1, PT, R7, UR23, PT, P1 ;  /* 0x0000001707007c0c */ /* 0x000fe4000bf26110 */
[----:B------:R-:W-:Y:S02]  /*16b0*/  ISETP.GE.U32.AND.EX P2, PT, R8, UR23, PT, P2 ;  /* 0x0000001708007c0c */ /* 0x000fe4000bf46120 */
[----:B------:R-:W-:-:S02]  /*16c0*/  ISETP.GT.AND P1, PT, R6, -0x1, !P1 ;  /* 0xffffffff0600780c */ /* 0x000fc40004f24270 */
[----:B------:R-:W-:Y:S02]  /*16d0*/  ISETP.GT.AND P2, PT, R10, -0x1, !P2 ;  /* 0xffffffff0a00780c */ /* 0x000fe40005744270 */
[----:B------:R-:W-:Y:S02]  /*16e0*/  PLOP3.LUT P1, PT, P0, P1, PT, 0x80, 0x8 ;  /* 0x000000000008781c */ /* 0x000fe40000723070 */
[----:B------:R-:W-:-:S11]  /*16f0*/  PLOP3.LUT P2, PT, P0, P2, PT, 0x80, 0x8 ;  /* 0x000000000008781c */ /* 0x000fd60000745070 */
        /* <DEDUP_REMOVED lines=20> */
[----:B------:R-:W-:Y:S01]  /*1840*/  MOV R7, UR17 ;  /* 0x0000001100077c02 */ /* 0x000fe20008000f00 */
[----:B------:R-:W2:Y:S05]  /*1850*/  LDG.E.CONSTANT R9, desc[UR14][R8.64] ;  /* 0x0000000e08097981 */ /* 0x000eaa000c1e9900 */
[----:B------:R-:W2:Y:S02]  /*1860*/  LDG.E.CONSTANT R7, desc[UR14][R6.64] ;  /* 0x0000000e06077981 */ /* 0x000ea4000c1e9900 */
[----:B--2---:R-:W-:-:S07]  /*1870*/  FFMA R2, R7, R9, R2 ;  /* 0x0000000907027223 */ /* 0x004fce0000000002 */
.L_x_13:
[----:B0-----:R-:W-:Y:S05]  /*1880*/  BSYNC.RECONVERGENT B0 ;  /* 0x0000000000007941 */ /* 0x001fea0003800200 */
.L_x_12:
[----:B------:R-:W-:Y:S04]  /*1890*/  BSSY.RECONVERGENT B0, `(.L_x_14) ;  /* 0x000001b000007945 */ /* 0x000fe80003800200 */
[----:B------:R-:W-:Y:S05]  /*18a0*/  @!P2 BRA `(.L_x_15) ;  /* 0x000000000064a947 */ /* 0x000fea0003800000 */
[----:B------:R-:W0:Y:S01]  /*18b0*/  LDCU.64 UR18, c[0x0][0x3b0] ;  /* 0x00007600ff1277ac */ /* 0x000e220008000a00 */
[----:B------:R-:W-:Y:S01]  /*18c0*/  SHF.R.S32.HI R8, RZ, 0x1f, R5 ;  /* 0x0000001fff087819 */ /* 0x000fe20000011405 */
[----:B------:R-:W-:Y:S01]  /*18d0*/  IMAD.MOV.U32 R6, RZ, RZ, R10 ;  /* 0x000000ffff067224 */ /* 0x000fe200078e000a */
[----:B------:R-:W1:Y:S01]  /*18e0*/  LDCU.64 UR20, c[0x0][0x388] ;  /* 0x00007100ff1477ac */ /* 0x000e620008000a00 */
[----:B------:R-:W-:Y:S02]  /*18f0*/  IMAD.MOV.U32 R7, RZ, RZ, RZ ;  /* 0x000000ffff077224 */ /* 0x000fe400078e00ff */
[----:B------:R-:W-:Y:S01]  /*1900*/  IMAD R8, R8, UR22, RZ ;  /* 0x0000001608087c24 */ /* 0x000fe2000f8e02ff */
[----:B------:R-:W2:Y:S01]  /*1910*/  LDCU UR25, c[0x0][0x380] ;  /* 0x00007000ff1977ac */ /* 0x000ea20008000800 */
[C---:B------:R-:W-:Y:S01]  /*1920*/  IMAD.WIDE.U32 R6, R5.reuse, UR22, R6 ;  /* 0x0000001605067c25 */ /* 0x040fe2000f8e0006 */
[----:B------:R-:W3:Y:S03]  /*1930*/  LDCU UR24, c[0x0][0x384] ;  /* 0x00007080ff1877ac */ /* 0x000ee60008000800 */
[----:B------:R-:W-:Y:S01]  /*1940*/  IMAD R9, R5, UR23, R8 ;  /* 0x0000001705097c24 */ /* 0x000fe2000f8e0208 */
[----:B------:R-:W-:-:S03]  /*1950*/  UMOV UR7, URZ ;  /* 0x000000ff00077c82 */ /* 0x000fc60008000000 */
[----:B------:R-:W-:Y:S01]  /*1960*/  IMAD.IADD R7, R9, 0x1, R7 ;  /* 0x0000000109077824 */ /* 0x000fe200078e0207 */
[----:B0-----:R-:W-:Y:S02]  /*1970*/  UIMAD UR17, UR12, UR18, URZ ;  /* 0x000000120c1172a4 */ /* 0x001fe4000f8e02ff */
[----:B------:R-:W-:Y:S02]  /*1980*/  UIMAD.WIDE.U32 UR8, UR11, UR18, UR6 ;  /* 0x000000120b0872a5 */ /* 0x000fe4000f8e0006 */
[----:B------:R-:W-:Y:S02]  /*1990*/  UIMAD UR17, UR11, UR19, UR17 ;  /* 0x000000130b1172a4 */ /* 0x000fe4000f8e0211 */
[----:B-1----:R-:W-:Y:S02]  /*19a0*/  ULEA UR20, UP1, UR8, UR20, 0x2 ;  /* 0x0000001408147291 */ /* 0x002fe4000f8210ff */
[----:B------:R-:W-:Y:S01]  /*19b0*/  UIADD3 UR17, UPT, UPT, UR17, UR9, URZ ;  /* 0x0000000911117290 */ /* 0x000fe2000fffe0ff */
[----:B--2---:R-:W-:-:S03]  /*19c0*/  LEA R8, P1, R6, UR25, 0x2 ;  /* 0x0000001906087c11 */ /* 0x004fc6000f8210ff */
[----:B------:R-:W-:Y:S01]  /*19d0*/  ULEA.HI.X UR17, UR8, UR21, UR17, 0x2, UP1 ;  /* 0x0000001508117291 */ /* 0x000fe200088f1411 */
[----:B---3--:R-:W-:Y:S01]  /*19e0*/  LEA.HI.X R9, R6, UR24, R7, 0x2, P1 ;  /* 0x0000001806097c11 */ /* 0x008fe200088f1407 */
[----:B------:R-:W-:-:S04]  /*19f0*/  IMAD.U32 R6, RZ, RZ, UR20 ;  /* 0x00000014ff067e24 */ /* 0x000fc8000f8e00ff */
[----:B------:R-:W-:Y:S01]  /*1a00*/  IMAD.U32 R7, RZ, RZ, UR17 ;  /* 0x00000011ff077e24 */ /* 0x000fe2000f8e00ff */
[----:B------:R-:W2:Y:S05]  /*1a10*/  LDG.E.CONSTANT R8, desc[UR14][R8.64] ;  /* 0x0000000e08087981 */ /* 0x000eaa000c1e9900 */
[----:B------:R-:W2:Y:S02]  /*1a20*/  LDG.E.CONSTANT R7, desc[UR14][R6.64+0x4] ;  /* 0x0000040e06077981 */ /* 0x000ea4000c1e9900 */
[----:B--2---:R-:W-:-:S07]  /*1a30*/  FFMA R2, R7, R8, R2 ;  /* 0x0000000807027223 */ /* 0x004fce0000000002 */
.L_x_15:
[----:B------:R-:W-:Y:S05]  /*1a40*/  BSYNC.RECONVERGENT B0 ;  /* 0x0000000000007941 */ /* 0x000fea0003800200 */
.L_x_14:
[----:B------:R-:W-:Y:S01]  /*1a50*/  UIADD3 UR6, UPT, UPT, UR6, 0x2, URZ ;  /* 0x0000000206067890 */ /* 0x000fe2000fffe0ff */
[----:B------:R-:W-:-:S11]  /*1a60*/  UMOV UR7, URZ ;  /* 0x000000ff00077c82 */ /* 0x000fd60008000000 */
.L_x_11:
[----:B------:R-:W1:Y:S02]  /*1a70*/  LDCU UR8, c[0x0][0x3b0] ;  /* 0x00007600ff0877ac */ /* 0x000e640008000800 */
[----:B-1----:R-:W-:-:S09]  /*1a80*/  ULOP3.LUT UP1, URZ, UR8, 0x1, URZ, 0xc0, !UPT ;  /* 0x0000000108ff7892 */ /* 0x002fd2000f82c0ff */
[----:B------:R-:W-:Y:S05]  /*1a90*/  BRA.U !UP1, `(.L_x_7) ;  /* 0x00000001097c7547 */ /* 0x000fea000b800000 */
[----:B------:R-:W1:Y:S01]  /*1aa0*/  LDCU.64 UR18, c[0x0][0x3a0] ;  /* 0x00007400ff1277ac */ /* 0x000e620008000a00 */
[----:B------:R-:W-:Y:S01]  /*1ab0*/  VIADD R8, R4, UR6 ;  /* 0x0000000604087c36 */ /* 0x000fe20008000000 */
[----:B------:R-:W-:Y:S01]  /*1ac0*/  BSSY.RECONVERGENT B0, `(.L_x_7) ;  /* 0x000001c000007945 */ /* 0x000fe20003800200 */
[----:B------:R-:W2:Y:S03]  /*1ad0*/  LDCU UR17, c[0x0][0x3b4] ;  /* 0x00007680ff1177ac */ /* 0x000ea60008000800 */
[----:B------:R-:W-:Y:S01]  /*1ae0*/  SHF.R.S32.HI R6, RZ, 0x1f, R8 ;  /* 0x0000001fff067819 */ /* 0x000fe20000011408 */
[----:B------:R-:W-:Y:S02]  /*1af0*/  UIMAD UR9, UR12, UR8, URZ ;  /* 0x000000080c0972a4 */ /* 0x000fe4000f8e02ff */
[----:B0-----:R-:W-:Y:S01]  /*1b00*/  UIMAD.WIDE.U32 UR6, UR11, UR8, UR6 ;  /* 0x000000080b0672a5 */ /* 0x001fe2000f8e0006 */
[----:B-1----:R-:W-:-:S04]  /*1b10*/  ISETP.GE.U32.AND P1, PT, R8, UR18, PT ;  /* 0x0000001208007c0c */ /* 0x002fc8000bf26070 */
[----:B------:R-:W-:Y:S01]  /*1b20*/  ISETP.GE.U32.AND.EX P1, PT, R6, UR19, PT, P1 ;  /* 0x0000001306007c0c */ /* 0x000fe2000bf26110 */
[----:B--2---:R-:W-:-:S03]  /*1b30*/  UIMAD UR17, UR11, UR17, UR9 ;  /* 0x000000110b1172a4 */ /* 0x004fc6000f8e0209 */
[----:B------:R-:W-:-:S04]  /*1b40*/  ISETP.GT.AND P1, PT, R8, -0x1, !P1 ;  /* 0xffffffff0800780c */ /* 0x000fc80004f24270 */
[----:B------:R-:W-:-:S13]  /*1b50*/  PLOP3.LUT P1, PT, P0, P1, PT, 0x80, 0x8 ;  /* 0x000000000008781c */ /* 0x000fda0000723070 */
[----:B------:R-:W-:Y:S05]  /*1b60*/  @!P1 BRA `(.L_x_16) ;  /* 0x0000000000449947 */ /* 0x000fea0003800000 */
[----:B------:R-:W0:Y:S01]  /*1b70*/  LDCU.128 UR20, c[0x0][0x380] ;  /* 0x00007000ff1477ac */ /* 0x000e220008000c00 */
[----:B------:R-:W-:Y:S01]  /*1b80*/  SHF.R.S32.HI R6, RZ, 0x1f, R5 ;  /* 0x0000001fff067819 */ /* 0x000fe20000011405 */
[----:B------:R-:W-:Y:S01]  /*1b90*/  IMAD.MOV.U32 R9, RZ, RZ, RZ ;  /* 0x000000ffff097224 */ /* 0x000fe200078e00ff */
[----:B------:R-:W-:-:S03]  /*1ba0*/  UIADD3 UR9, UPT, UPT, UR17, UR7, URZ ;  /* 0x0000000711097290 */ /* 0x000fc6000fffe0ff */
[----:B------:R-:W-:Y:S02]  /*1bb0*/  IMAD R6, R6, UR18, RZ ;  /* 0x0000001206067c24 */ /* 0x000fe4000f8e02ff */
[----:B------:R-:W-:-:S04]  /*1bc0*/  IMAD.WIDE.U32 R8, R5, UR18, R8 ;  /* 0x0000001205087c25 */ /* 0x000fc8000f8e0008 */
[----:B------:R-:W-:-:S04]  /*1bd0*/  IMAD R5, R5, UR19, R6 ;  /* 0x0000001305057c24 */ /* 0x000fc8000f8e0206 */
[----:B------:R-:W-:Y:S01]  /*1be0*/  IMAD.IADD R5, R5, 0x1, R9 ;  /* 0x0000000105057824 */ /* 0x000fe200078e0209 */
[----:B0-----:R-:W-:Y:S01]  /*1bf0*/  ULEA UR8, UP1, UR6, UR22, 0x2 ;  /* 0x0000001606087291 */ /* 0x001fe2000f8210ff */
[----:B------:R-:W-:-:S03]  /*1c00*/  LEA R10, P0, R8, UR20, 0x2 ;  /* 0x00000014080a7c11 */ /* 0x000fc6000f8010ff */
[----:B------:R-:W-:Y:S01]  /*1c10*/  ULEA.HI.X UR9, UR6, UR23, UR9, 0x2, UP1 ;  /* 0x0000001706097291 */ /* 0x000fe200088f1409 */
[----:B------:R-:W-:Y:S01]  /*1c20*/  LEA.HI.X R11, R8, UR21, R5, 0x2, P0 ;  /* 0x00000015080b7c11 */ /* 0x000fe200080f1405 */
[----:B------:R-:W-:-:S04]  /*1c30*/  IMAD.U32 R6, RZ, RZ, UR8 ;  /* 0x00000008ff067e24 */ /* 0x000fc8000f8e00ff */
[----:B------:R-:W-:Y:S01]  /*1c40*/  MOV R7, UR9 ;  /* 0x0000000900077c02 */ /* 0x000fe20008000f00 */
[----:B------:R-:W2:Y:S05]  /*1c50*/  LDG.E.CONSTANT R10, desc[UR14][R10.64] ;  /* 0x0000000e0a0a7981 */ /* 0x000eaa000c1e9900 */
[----:B------:R-:W2:Y:S02]  /*1c60*/  LDG.E.CONSTANT R7, desc[UR14][R6.64] ;  /* 0x0000000e06077981 */ /* 0x000ea4000c1e9900 */
[----:B--2---:R-:W-:-:S07]  /*1c70*/  FFMA R2, R7, R10, R2 ;  /* 0x0000000a07027223 */ /* 0x004fce0000000002 */
.L_x_16:
[----:B------:R-:W-:Y:S05]  /*1c80*/  BSYNC.RECONVERGENT B0 ;  /* 0x0000000000007941 */ /* 0x000fea0003800200 */
.L_x_7:
[----:B------:R-:W-:Y:S05]  /*1c90*/  BRA.U !UP0, `(.L_x_17) ;  /* 0xffffffe508807547 */ /* 0x000fea000b83ffff */
[----:B------:R-:W-:Y:S05]  /*1ca0*/  BRA `(.L_x_1) ;  /* 0x0000004400287947 */ /* 0x000fea0003800000 */
.L_x_2:
[----:B------:R-:W-:Y:S01]  /*1cb0*/  ULOP3.LUT UR7, UR10, 0x7, URZ, 0xc0, !UPT ;  /* 0x000000070a077892 */ /* 0x000fe2000f8ec0ff */
[----:B------:R-:W-:Y:S01]  /*1cc0*/  IMAD.MOV.U32 R2, RZ, RZ, RZ ;  /* 0x000000ffff027224 */ /* 0x000fe200078e00ff */
[----:B------:R-:W-:Y:S02]  /*1cd0*/  ULOP3.LUT UR8, UR10, 0x3, URZ, 0xc0, !UPT ;  /* 0x000000030a087892 */ /* 0x000fe4000f8ec0ff */
[----:B------:R-:W-:Y:S02]  /*1ce0*/  UIADD3 UR4, UP0, UPT, UR7, -0x1, URZ ;  /* 0xffffffff07047890 */ /* 0x000fe4000ff1e0ff */
[----:B------:R-:W-:Y:S02]  /*1cf0*/  ULOP3.LUT UR10, UR10, 0xfffffff8, URZ, 0xc0, !UPT ;  /* 0xfffffff80a0a7892 */ /* 0x000fe4000f8ec0ff */
[----:B------:R-:W-:Y:S02]  /*1d00*/  UIADD3.X UR5, UPT, UPT, URZ, -0x1, URZ, UP0, !UPT ;  /* 0xffffffffff057890 */ /* 0x000fe400087fe4ff */
[----:B------:R-:W-:-:S03]  /*1d10*/  UISETP.GE.U32.AND UP0, UPT, UR4, 0x3, UPT ;  /* 0x000000030400788c */ /* 0x000fc6000bf06070 */
[----:B------:R-:W-:Y:S01]  /*1d20*/  UMOV UR4, URZ ;  /* 0x000000ff00047c82 */ /* 0x000fe20008000000 */
[----:B------:R-:W-:-:S03]  /*1d30*/  UISETP.GE.U32.AND.EX UP0, UPT, UR5, URZ, UPT, UP0 ;  /* 0x000000ff0500728c */ /* 0x000fc6000bf06100 */
[----:B------:R-:W-:-:S08]  /*1d40*/  UMOV UR5, URZ ;  /* 0x000000ff00057c82 */ /* 0x000fd00008000000 */
.L_x_24:
[----:B------:R-:W0:Y:S01]  /*1d50*/  LDCU.64 UR18, c[0x0][0x398] ;  /* 0x00007300ff1277ac */ /* 0x000e220008000a00 */
[----:B------:R-:W-:Y:S01]  /*1d60*/  VIADD R5, R3, UR4 ;  /* 0x0000000403057c36 */ /* 0x000fe20008000000 */
[----:B------:R-:W1:Y:S04]  /*1d70*/  LDCU.64 UR20, c[0x0][0x3a8] ;  /* 0x00007500ff1477ac */ /* 0x000e680008000a00 */
[----:B------:R-:W-:Y:S01]  /*1d80*/  SHF.R.S32.HI R6, RZ, 0x1f, R5 ;  /* 0x0000001fff067819 */ /* 0x000fe20000011405 */
[----:B------:R-:W-:Y:S01]  /*1d90*/  UISETP.GE.U32.AND UP1, UPT, UR13, 0x7, UPT ;  /* 0x000000070d00788c */ /* 0x000fe2000bf26070 */
[----:B------:R-:W-:Y:S01]  /*1da0*/  UMOV UR6, UR4 ;  /* 0x0000000400067c82 */ /* 0x000fe20008000000 */
[----:B------:R-:W-:Y:S02]  /*1db0*/  UIADD3 UR4, UP2, UPT, UR4, 0x1, URZ ;  /* 0x0000000104047890 */ /* 0x000fe4000ff5e0ff */
[----:B------:R-:W-:-:S02]  /*1dc0*/  UISETP.GE.U32.AND.EX UP1, UPT, UR16, URZ, UPT, UP1 ;  /* 0x000000ff1000728c */ /* 0x000fc4000bf26110 */
[----:B------:R-:W-:Y:S01]  /*1dd0*/  UIADD3.X UR5, UPT, UPT, URZ, UR5, URZ, UP2, !UPT ;  /* 0x00000005ff057290 */ /* 0x000fe200097fe4ff */
[----:B0-----:R-:W-:-:S04]  /*1de0*/  ISETP.GE.U32.AND P0, PT, R5, UR18, PT ;  /* 0x0000001205007c0c */ /* 0x001fc8000bf06070 */
[----:B------:R-:W-:Y:S01]  /*1df0*/  ISETP.GE.U32.AND.EX P0, PT, R6, UR19, PT, P0 ;  /* 0x0000001306007c0c */ /* 0x000fe2000bf06100 */
[----:B-1----:R-:W-:-:S03]  /*1e00*/  UISETP.GE.U32.AND UP2, UPT, UR4, UR20, UPT ;  /* 0x000000140400728c */ /* 0x002fc6000bf46070 */
[----:B------:R-:W-:Y:S01]  /*1e10*/  ISETP.GT.AND P0, PT, R5, -0x1, !P0 ;  /* 0xffffffff0500780c */ /* 0x000fe20004704270 */
[----:B------:R-:W-:Y:S01]  /*1e20*/  IMAD.MOV.U32 R5, RZ, RZ, RZ ;  /* 0x000000ffff057224 */ /* 0x000fe200078e00ff */
[----:B------:R-:W-:Y:S01]  /*1e30*/  UISETP.GE.U32.AND.EX UP2, UPT, UR5, UR21, UPT, UP2 ;  /* 0x000000150500728c */ /* 0x000fe2000bf46120 */
[----:B------:R-:W-:Y:S10]  /*1e40*/  BRA.U !UP1, `(.L_x_18) ;  /* 0x0000000909747547 */ /* 0x000ff4000b800000 */
[----:B------:R-:W0:Y:S01]  /*1e50*/  LDC R5, c[0x0][0x3b0] ;  /* 0x0000ec00ff057b82 */ /* 0x000e220000000800 */
[----:B------:R-:W-:Y:S01]  /*1e60*/  IMAD.MOV.U32 R9, RZ, RZ, RZ ;  /* 0x000000ffff097224 */ /* 0x000fe200078e00ff */
[----:B------:R-:W1:Y:S01]  /*1e70*/  LDCU.64 UR18, c[0x0][0x3a0] ;  /* 0x00007400ff1277ac */ /* 0x000e620008000a00 */
[----:B------:R-:W-:-:S05]  /*1e80*/  IMAD.MOV.U32 R11, RZ, RZ, RZ ;  /* 0x000000ffff0b7224 */ /* 0x000fca00078e00ff */
[----:B------:R-:W2:Y:S02]  /*1e90*/  LDC R6, c[0x0][0x3b4] ;  /* 0x0000ed00ff067b82 */ /* 0x000ea40000000800 */
.L_x_19:
[C-C-:B------:R-:W-:Y:S02]  /*1ea0*/  IMAD.IADD R22, R4.reuse, 0x1, R9.reuse ;  /* 0x0000000104167824 */ /* 0x140fe400078e0209 */
[----:B------:R-:W-:Y:S02]  /*1eb0*/  IMAD.IADD R21, R4, 0x1, R9 ;  /* 0x0000000104157824 */ /* 0x000fe400078e0209 */
[----:B------:R-:W-:Y:S01]  /*1ec0*/  VIADD R8, R3, UR6 ;  /* 0x0000000603087c36 */ /* 0x000fe20008000000 */
[----:B-1----:R-:W-:Y:S01]  /*1ed0*/  ISETP.GE.U32.AND P1, PT, R22, UR18, PT ;  /* 0x0000001216007c0c */ /* 0x002fe2000bf26070 */
[----:B------:R-:W-:Y:S01]  /*1ee0*/  VIADD R16, R21, 0x1 ;  /* 0x0000000115107836 */ /* 0x000fe20000000000 */
[----:B------:R-:W-:-:S04]  /*1ef0*/  SHF.R.S32.HI R7, RZ, 0x1f, R22 ;  /* 0x0000001fff077819 */ /* 0x000fc80000011416 */
[----:B------:R-:W-:Y:S02]  /*1f00*/  ISETP.GE.U32.AND.EX P1, PT, R7, UR19, PT, P1 ;  /* 0x0000001307007c0c */ /* 0x000fe4000bf26110 */
[----:B------:R-:W-:Y:S02]  /*1f10*/  ISETP.GE.U32.AND P2, PT, R16, UR18, PT ;  /* 0x0000001210007c0c */ /* 0x000fe4000bf46070 */
[----:B------:R-:W-:Y:S02]  /*1f20*/  ISETP.GT.AND P1, PT, R22, -0x1, !P1 ;  /* 0xffffffff1600780c */ /* 0x000fe40004f24270 */
[----:B------:R-:W-:Y:S02]  /*1f30*/  SHF.R.S32.HI R7, RZ, 0x1f, R16 ;  /* 0x0000001fff077819 */ /* 0x000fe40000011410 */
[----:B------:R-:W-:Y:S02]  /*1f40*/  PLOP3.LUT P1, PT, P0, P1, PT, 0x80, 0x8 ;  /* 0x000000000008781c */ /* 0x000fe40000723070 */
[----:B------:R-:W-:-:S02]  /*1f50*/  ISETP.GE.U32.AND.EX P2, PT, R7, UR19, PT, P2 ;  /* 0x0000001307007c0c */ /* 0x000fc4000bf46120 */
[----:B------:R-:W-:Y:S02]  /*1f60*/  SHF.R.S32.HI R7, RZ, 0x1f, R8 ;  /* 0x0000001fff077819 */ /* 0x000fe40000011408 */
[----:B------:R-:W-:-:S04]  /*1f70*/  ISETP.GT.AND P2, PT, R16, -0x1, !P2 ;  /* 0xffffffff1000780c */ /* 0x000fc80005744270 */
[----:B------:R-:W-:-:S03]  /*1f80*/  PLOP3.LUT P2, PT, P0, P2, PT, 0x80, 0x8 ;  /* 0x000000000008781c */ /* 0x000fc60000745070 */
[----:B------:R-:W1:Y:S01]  /*1f90*/  @P1 LDC.64 R14, c[0x0][0x380] ;  /* 0x0000e000ff0e1b82 */ /* 0x000e620000000a00 */
[----:B------:R-:W-:Y:S01]  /*1fa0*/  @P1 MOV R23, RZ ;  /* 0x000000ff00171202 */ /* 0x000fe20000000f00 */
[----:B------:R-:W-:Y:S02]  /*1fb0*/  @P1 IMAD R17, R7, UR18, RZ ;  /* 0x0000001207111c24 */ /* 0x000fe4000f8e02ff */
[----:B------:R-:W-:-:S04]  /*1fc0*/  @P1 IMAD.WIDE.U32 R22, R8, UR18, R22 ;  /* 0x0000001208161c25 */ /* 0x000fc8000f8e0016 */
[----:B------:R-:W-:-:S04]  /*1fd0*/  @P1 IMAD R17, R8, UR19, R17 ;  /* 0x0000001308111c24 */ /* 0x000fc8000f8e0211 */
[----:B------:R-:W-:Y:S01]  /*1fe0*/  @P1 IMAD.IADD R10, R23, 0x1, R17 ;  /* 0x00000001170a1824 */ /* 0x000fe200078e0211 */
[----:B-1----:R-:W-:-:S04]  /*1ff0*/  @P1 LEA R18, P3, R22, R14, 0x2 ;  /* 0x0000000e16121211 */ /* 0x002fc800078610ff */
[----:B------:R-:W-:Y:S02]  /*2000*/  @P1 LEA.HI.X R19, R22, R15, R10, 0x2, P3 ;  /* 0x0000000f16131211 */ /* 0x000fe400018f140a */
[----:B------:R-:W1:Y:S04]  /*2010*/  @P2 LDC.64 R14, c[0x0][0x380] ;  /* 0x0000e000ff0e2b82 */ /* 0x000e680000000a00 */
[----:B------:R-:W3:Y:S01]  /*2020*/  @P1 LDG.E.CONSTANT R19, desc[UR14][R18.64] ;  /* 0x0000000e12131981 */ /* 0x000ee2000c1e9900 */
[----:B------:R-:W-:Y:S02]  /*2030*/  @P2 IMAD R23, R7, UR18, RZ ;  /* 0x0000001207172c24 */ /* 0x000fe4000f8e02ff */
[----:B------:R-:W-:Y:S02]  /*2040*/  @P2 IMAD.MOV.U32 R17, RZ, RZ, RZ ;  /* 0x000000ffff112224 */ /* 0x000fe400078e00ff */
[----:B------:R-:W-:-:S02]  /*2050*/  @P2 IMAD R23, R8, UR19, R23 ;  /* 0x0000001308172c24 */ /* 0x000fc4000f8e0217 */
[----:B------:R-:W-:-:S04]  /*2060*/  @P2 IMAD.WIDE.U32 R16, R8, UR18, R16 ;  /* 0x0000001208102c25 */ /* 0x000fc8000f8e0010 */
[----:B------:R-:W-:Y:S01]  /*2070*/  @P2 IMAD.IADD R10, R23, 0x1, R17 ;  /* 0x00000001170a2824 */ /* 0x000fe200078e0211 */
[----:B-1----:R-:W-:-:S04]  /*2080*/  @P2 LEA R14, P3, R16, R14, 0x2 ;  /* 0x0000000e100e2211 */ /* 0x002fc800078610ff */
[----:B------:R-:W-:-:S05]  /*2090*/  @P2 LEA.HI.X R15, R16, R15, R10, 0x2, P3 ;  /* 0x0000000f100f2211 */ /* 0x000fca00018f140a */
[----:B------:R1:W4:Y:S01]  /*20a0*/  @P2 LDG.E.CONSTANT R23, desc[UR14][R14.64] ;  /* 0x0000000e0e172981 */ /* 0x000322000c1e9900 */
[C---:B------:R-:W-:Y:S02]  /*20b0*/  VIADD R28, R21.reuse, 0x2 ;  /* 0x00000002151c7836 */ /* 0x040fe40000000000 */
[----:B------:R-:W-:Y:S02]  /*20c0*/  VIADD R24, R21, 0x3 ;  /* 0x0000000315187836 */ /* 0x000fe40000000000 */
[----:B0-----:R-:W-:Y:S01]  /*20d0*/  @P1 IMAD R27, R5, UR6, R9 ;  /* 0x00000006051b1c24 */ /* 0x001fe2000f8e0209 */
[----:B------:R-:W-:Y:S01]  /*20e0*/  ISETP.GE.U32.AND P6, PT, R28, UR18, PT ;  /* 0x000000121c007c0c */ /* 0x000fe2000bfc6070 */
[----:B------:R-:W-:Y:S01]  /*20f0*/  VIADD R30, R21, 0x4 ;  /* 0x00000004151e7836 */ /* 0x000fe20000000000 */
[----:B------:R-:W-:Y:S01]  /*2100*/  SHF.R.S32.HI R10, RZ, 0x1f, R28 ;  /* 0x0000001fff0a7819 */ /* 0x000fe2000001141c */
[----:B------:R-:W-:Y:S01]  /*2110*/  @P1 IMAD.SHL.U32 R27, R27, 0x4, RZ ;  /* 0x000000041b1b1824 */ /* 0x000fe200078e00ff */
[----:B------:R-:W-:Y:S01]  /*2120*/  ISETP.GE.U32.AND P5, PT, R24, UR18, PT ;  /* 0x0000001218007c0c */ /* 0x000fe2000bfa6070 */
[----:B------:R-:W-:Y:S01]  /*2130*/  VIADD R26, R21, 0x5 ;  /* 0x00000005151a7836 */ /* 0x000fe20000000000 */
[----:B------:R-:W-:-:S02]  /*2140*/  ISETP.GE.U32.AND.EX P6, PT, R10, UR19, PT, P6 ;  /* 0x000000130a007c0c */ /* 0x000fc4000bfc6160 */
[----:B------:R-:W-:Y:S01]  /*2150*/  SHF.R.S32.HI R10, RZ, 0x1f, R24 ;  /* 0x0000001fff0a7819 */ /* 0x000fe20000011418 */
[----:B------:R-:W3:Y:S01]  /*2160*/  @P1 LDC R27, c[0x3][R27] ;  /* 0x00c000001b1b1b82 */ /* 0x000ee20000000800 */
[----:B------:R-:W-:Y:S02]  /*2170*/  ISETP.GT.AND P6, PT, R28, -0x1, !P6 ;  /* 0xffffffff1c00780c */ /* 0x000fe400077c4270 */
[----:B------:R-:W-:Y:S02]  /*2180*/  ISETP.GE.U32.AND.EX P5, PT, R10, UR19, PT, P5 ;  /* 0x000000130a007c0c */ /* 0x000fe4000bfa6150 */
[----:B------:R-:W-:Y:S02]  /*2190*/  PLOP3.LUT P6, PT, P0, P6, PT, 0x80, 0x8 ;  /* 0x000000000008781c */ /* 0x000fe400007cd070 */
[----:B------:R-:W-:Y:S02]  /*21a0*/  ISETP.GT.AND P5, PT, R24, -0x1, !P5 ;  /* 0xffffffff1800780c */ /* 0x000fe40006fa4270 */
[----:B------:R-:W-:-:S02]  /*21b0*/  ISETP.GE.U32.AND P4, PT, R30, UR18, PT ;  /* 0x000000121e007c0c */ /* 0x000fc4000bf86070 */
[----:B------:R-:W-:Y:S02]  /*21c0*/  PLOP3.LUT P5, PT, P0, P5, PT, 0x80, 0x8 ;  /* 0x000000000008781c */ /* 0x000fe400007ab070 */
[----:B------:R-:W-:Y:S02]  /*21d0*/  SHF.R.S32.HI R10, RZ, 0x1f, R30 ;  /* 0x0000001fff0a7819 */ /* 0x000fe4000001141e */
[----:B------:R-:W-:Y:S02]  /*21e0*/  SHF.R.S32.HI R22, RZ, 0x1f, R26 ;  /* 0x0000001fff167819 */ /* 0x000fe4000001141a */
[----:B------:R-:W-:Y:S01]  /*21f0*/  ISETP.GE.U32.AND.EX P4, PT, R10, UR19, PT, P4 ;  /* 0x000000130a007c0c */ /* 0x000fe2000bf86140 */
[----:B------:R-:W0:Y:S01]  /*2200*/  @P6 LDC.64 R16, c[0x0][0x380] ;  /* 0x0000e000ff106b82 */ /* 0x000e220000000a00 */
[----:B------:R-:W-:Y:S01]  /*2210*/  @P6 IMAD.MOV.U32 R29, RZ, RZ, RZ ;  /* 0x000000ffff1d6224 */ /* 0x000fe200078e00ff */
[----:B------:R-:W-:Y:S01]  /*2220*/  LOP3.LUT R10, R9, 0xfffffff8, RZ, 0xc0, !PT ;  /* 0xfffffff8090a7812 */ /* 0x000fe200078ec0ff */
[----:B------:R-:W-:Y:S01]  /*2230*/  @P6 IMAD R25, R7, UR18, RZ ;  /* 0x0000001207196c24 */ /* 0x000fe2000f8e02ff */
[----:B------:R-:W-:Y:S01]  /*2240*/  ISETP.GT.AND P4, PT, R30, -0x1, !P4 ;  /* 0xffffffff1e00780c */ /* 0x000fe20006784270 */
[----:B------:R-:W-:Y:S01]  /*2250*/  @P6 IMAD.WIDE.U32 R28, R8, UR18, R28 ;  /* 0x00000012081c6c25 */ /* 0x000fe2000f8e001c */
[----:B------:R-:W-:-:S02]  /*2260*/  P2R R20, PR, RZ, 0x40 ;  /* 0x00000040ff147803 */ /* 0x000fc40000000000 */
[----:B-1----:R-:W1:Y:S01]  /*2270*/  @P5 LDC.64 R14, c[0x0][0x380] ;  /* 0x0000e000ff0e5b82 */ /* 0x002e620000000a00 */
[----:B------:R-:W-:Y:S01]  /*2280*/  @P6 IMAD R25, R8, UR19, R25 ;  /* 0x0000001308196c24 */ /* 0x000fe2000f8e0219 */
[----:B------:R-:W-:Y:S01]  /*2290*/  PLOP3.LUT P4, PT, P0, P4, PT, 0x80, 0x8 ;  /* 0x000000000008781c */ /* 0x000fe20000789070 */
[----:B------:R-:W-:Y:S02]  /*22a0*/  IMAD R10, R5, UR6, R10 ;  /* 0x00000006050a7c24 */ /* 0x000fe4000f8e020a */
[----:B------:R-:W-:Y:S01]  /*22b0*/  @P6 IMAD.IADD R18, R25, 0x1, R29 ;  /* 0x0000000119126824 */ /* 0x000fe200078e021d */
[----:B------:R-:W-:Y:S01]  /*22c0*/  @P5 MOV R25, RZ ;  /* 0x000000ff00195202 */ /* 0x000fe20000000f00 */
[----:B------:R-:W-:Y:S02]  /*22d0*/  @P5 IMAD R29, R7, UR18, RZ ;  /* 0x00000012071d5c24 */ /* 0x000fe4000f8e02ff */
[----:B------:R-:W-:Y:S02]  /*22e0*/  IMAD.SHL.U32 R10, R10, 0x4, RZ ;  /* 0x000000040a0a7824 */ /* 0x000fe400078e00ff */
[----:B------:R-:W-:-:S04]  /*22f0*/  @P5 IMAD.WIDE.U32 R24, R8, UR18, R24 ;  /* 0x0000001208185c25 */ /* 0x000fc8000f8e0018 */
[----:B------:R-:W-:Y:S01]  /*2300*/  @P5 IMAD R29, R8, UR19, R29 ;  /* 0x00000013081d5c24 */ /* 0x000fe2000f8e021d */
[----:B0-----:R-:W-:Y:S01]  /*2310*/  @P6 LEA R16, P3, R28, R16, 0x2 ;  /* 0x000000101c106211 */ /* 0x001fe200078610ff */
[----:B------:R-:W-:-:S03]  /*2320*/  @P4 IMAD.MOV.U32 R31, RZ, RZ, RZ ;  /* 0x000000ffff1f4224 */ /* 0x000fc600078e00ff */
[----:B------:R-:W-:Y:S01]  /*2330*/  @P6 LEA.HI.X R17, R28, R17, R18, 0x2, P3 ;  /* 0x000000111c116211 */ /* 0x000fe200018f1412 */
[----:B------:R-:W-:Y:S01]  /*2340*/  @P5 IMAD.IADD R18, R29, 0x1, R25 ;  /* 0x000000011d125824 */ /* 0x000fe200078e0219 */
[----:B------:R-:W-:Y:S01]  /*2350*/  ISETP.GE.U32.AND P3, PT, R26, UR18, PT ;  /* 0x000000121a007c0c */ /* 0x000fe2000bf66070 */
[----:B------:R-:W4:Y:S01]  /*2360*/  @P2 LDC R25, c[0x3][R10+0x4] ;  /* 0x00c001000a192b82 */ /* 0x000f220000000800 */
[----:B------:R-:W-:Y:S02]  /*2370*/  @P4 IMAD.WIDE.U32 R30, R8, UR18, R30 ;  /* 0x00000012081e4c25 */ /* 0x000fe4000f8e001e */
[----:B------:R-:W-:-:S04]  /*2380*/  ISETP.GE.U32.AND.EX P3, PT, R22, UR19, PT, P3 ;  /* 0x0000001316007c0c */ /* 0x000fc8000bf66130 */
[----:B------:R-:W-:-:S04]  /*2390*/  ISETP.GT.AND P3, PT, R26, -0x1, !P3 ;  /* 0xffffffff1a00780c */ /* 0x000fc80005f64270 */
[----:B------:R-:W-:Y:S01]  /*23a0*/  PLOP3.LUT P3, PT, P0, P3, PT, 0x80, 0x8 ;  /* 0x000000000008781c */ /* 0x000fe20000767070 */
[----:B---3--:R-:W-:Y:S01]  /*23b0*/  @P1 FFMA R2, R27, R19, R2 ;  /* 0x000000131b021223 */ /* 0x008fe20000000002 */
[----:B-1----:R-:W-:Y:S01]  /*23c0*/  @P5 LEA R14, P1, R24, R14, 0x2 ;  /* 0x0000000e180e5211 */ /* 0x002fe200078210ff */
[----:B------:R-:W-:-:S03]  /*23d0*/  @P4 IMAD R27, R7, UR18, RZ ;  /* 0x00000012071b4c24 */ /* 0x000fc6000f8e02ff */
[----:B------:R-:W-:Y:S01]  /*23e0*/  @P5 LEA.HI.X R15, R24, R15, R18, 0x2, P1 ;  /* 0x0000000f180f5211 */ /* 0x000fe200008f1412 */
[----:B------:R-:W-:Y:S01]  /*23f0*/  @P4 IMAD R27, R8, UR19, R27 ;  /* 0x00000013081b4c24 */ /* 0x000fe2000f8e021b */
[----:B------:R-:W0:Y:S01]  /*2400*/  @P4 LDC.64 R18, c[0x0][0x380] ;  /* 0x0000e000ff124b82 */ /* 0x000e220000000a00 */
[----:B------:R-:W-:Y:S02]  /*2410*/  VIADD R24, R21, 0x6 ;  /* 0x0000000615187836 */ /* 0x000fe40000000000 */
[----:B------:R-:W-:Y:S01]  /*2420*/  @P4 IMAD.IADD R28, R27, 0x1, R31 ;  /* 0x000000011b1c4824 */ /* 0x000fe200078e021f */
[----:B------:R-:W3:Y:S01]  /*2430*/  @P5 LDG.E.CONSTANT R15, desc[UR14][R14.64] ;  /* 0x0000000e0e0f5981 */ /* 0x000ee2000c1e9900 */
[----:B------:R-:W-:Y:S02]  /*2440*/  @P3 IMAD.MOV.U32 R27, RZ, RZ, RZ ;  /* 0x000000ffff1b3224 */ /* 0x000fe400078e00ff */
[----:B----4-:R-:W-:Y:S01]  /*2450*/  @P2 FFMA R2, R25, R23, R2 ;  /* 0x0000001719022223 */ /* 0x010fe20000000002 */
[----:B------:R-:W-:-:S02]  /*2460*/  SHF.R.S32.HI R25, RZ, 0x1f, R24 ;  /* 0x0000001fff197819 */ /* 0x000fc40000011418 */
[----:B0-----:R-:W-:-:S04]  /*2470*/  @P4 LEA R22, P1, R30, R18, 0x2 ;  /* 0x000000121e164211 */ /* 0x001fc800078210ff */
[----:B------:R-:W-:Y:S01]  /*2480*/  @P4 LEA.HI.X R23, R30, R19, R28, 0x2, P1 ;  /* 0x000000131e174211 */ /* 0x000fe200008f141c */
[----:B------:R-:W-:Y:S01]  /*2490*/  @P3 IMAD.WIDE.U32 R30, R8, UR18, R26 ;  /* 0x00000012081e3c25 */ /* 0x000fe2000f8e001a */
[----:B------:R-:W0:Y:S01]  /*24a0*/  @P3 LDC.64 R18, c[0x0][0x380] ;  /* 0x0000e000ff123b82 */ /* 0x000e220000000a00 */
[----:B------:R-:W-:Y:S02]  /*24b0*/  ISETP.GE.U32.AND P1, PT, R24, UR18, PT ;  /* 0x0000001218007c0c */ /* 0x000fe4000bf26070 */
[----:B------:R-:W4:Y:S02]  /*24c0*/  @P4 LDG.E.CONSTANT R22, desc[UR14][R22.64] ;  /* 0x0000000e16164981 */ /* 0x000f24000c1e9900 */
[----:B------:R-:W-:Y:S01]  /*24d0*/  ISETP.GE.U32.AND.EX P1, PT, R25, UR19, PT, P1 ;  /* 0x0000001319007c0c */ /* 0x000fe2000bf26110 */
[----:B------:R-:W-:-:S03]  /*24e0*/  @P3 IMAD R25, R7, UR18, RZ ;  /* 0x0000001207193c24 */ /* 0x000fc6000f8e02ff */
[----:B------:R-:W-:Y:S01]  /*24f0*/  ISETP.GT.AND P1, PT, R24, -0x1, !P1 ;  /* 0xffffffff1800780c */ /* 0x000fe20004f24270 */
[----:B------:R-:W-:-:S03]  /*2500*/  @P3 IMAD R25, R8, UR19, R25 ;  /* 0x0000001308193c24 */ /* 0x000fc6000f8e0219 */
[----:B------:R-:W-:Y:S01]  /*2510*/  PLOP3.LUT P1, PT, P0, P1, PT, 0x80, 0x8 ;  /* 0x000000000008781c */ /* 0x000fe20000723070 */
[----:B------:R-:W-:Y:S01]  /*2520*/  @P3 IMAD.IADD R28, R25, 0x1, R31 ;  /* 0x00000001191c3824 */ /* 0x000fe200078e021f */
[----:B0-----:R-:W-:-:S11]  /*2530*/  @P3 LEA R26, P2, R30, R18, 0x2 ;  /* 0x000000121e1a3211 */ /* 0x001fd600078410ff */
[----:B------:R-:W-:Y:S01]  /*2540*/  @P1 IMAD R29, R7, UR18, RZ ;  /* 0x00000012071d1c24 */ /* 0x000fe2000f8e02ff */
[----:B------:R-:W-:Y:S01]  /*2550*/  @P3 LEA.HI.X R27, R30, R19, R28, 0x2, P2 ;  /* 0x000000131e1b3211 */ /* 0x000fe200010f141c */
[----:B------:R-:W-:Y:S01]  /*2560*/  @P1 IMAD.MOV.U32 R25, RZ, RZ, RZ ;  /* 0x000000ffff191224 */ /* 0x000fe200078e00ff */
[----:B------:R-:W0:Y:S01]  /*2570*/  @P1 LDC.64 R18, c[0x0][0x380] ;  /* 0x0000e000ff121b82 */ /* 0x000e220000000a00 */
[C---:B------:R-:W-:Y:S02]  /*2580*/  @P1 IMAD R29, R8.reuse, UR19, R29 ;  /* 0x00000013081d1c24 */ /* 0x040fe4000f8e021d */
[----:B------:R-:W-:Y:S01]  /*2590*/  @P1 IMAD.WIDE.U32 R30, R8, UR18, R24 ;  /* 0x00000012081e1c25 */ /* 0x000fe2000f8e0018 */
[----:B------:R-:W5:Y:S04]  /*25a0*/  @P3 LDG.E.CONSTANT R26, desc[UR14][R26.64] ;  /* 0x0000000e1a1a3981 */ /* 0x000f68000c1e9900 */
[----:B------:R-:W-:-:S02]  /*25b0*/  @P1 IADD3 R28, PT, PT, R29, R31, RZ ;  /* 0x0000001f1d1c1210 */ /* 0x000fc40007ffe0ff */
[----:B0-----:R-:W-:-:S04]  /*25c0*/  @P1 LEA R24, P2, R30, R18, 0x2 ;  /* 0x000000121e181211 */ /* 0x001fc800078410ff */
[----:B------:R-:W-:Y:S01]  /*25d0*/  @P1 LEA.HI.X R25, R30, R19, R28, 0x2, P2 ;  /* 0x000000131e191211 */ /* 0x000fe200010f141c */
[----:B------:R-:W-:-:S04]  /*25e0*/  VIADD R28, R21, 0x7 ;  /* 0x00000007151c7836 */ /* 0x000fc80000000000 */
[----:B------:R-:W2:Y:S01]  /*25f0*/  @P1 LDG.E.CONSTANT R24, desc[UR14][R24.64] ;  /* 0x0000000e18181981 */ /* 0x000ea2000c1e9900 */
[----:B------:R-:W-:Y:S02]  /*2600*/  ISETP.GE.U32.AND P2, PT, R28, UR18, PT ;  /* 0x000000121c007c0c */ /* 0x000fe4000bf46070 */
[----:B------:R-:W-:-:S04]  /*2610*/  SHF.R.S32.HI R18, RZ, 0x1f, R28 ;  /* 0x0000001fff127819 */ /* 0x000fc8000001141c */
[----:B------:R-:W-:-:S04]  /*2620*/  ISETP.GE.U32.AND.EX P2, PT, R18, UR19, PT, P2 ;  /* 0x0000001312007c0c */ /* 0x000fc8000bf46120 */
[----:B------:R-:W-:-:S04]  /*2630*/  ISETP.GT.AND P2, PT, R28, -0x1, !P2 ;  /* 0xffffffff1c00780c */ /* 0x000fc80005744270 */
[----:B------:R-:W-:-:S13]  /*2640*/  PLOP3.LUT P2, PT, P0, P2, PT, 0x80, 0x8 ;  /* 0x000000000008781c */ /* 0x000fda0000745070 */
[----:B------:R-:W0:Y:S01]  /*2650*/  @P2 LDC.64 R18, c[0x0][0x380] ;  /* 0x0000e000ff122b82 */ /* 0x000e220000000a00 */
[----:B------:R-:W-:Y:S02]  /*2660*/  @P2 IMAD R7, R7, UR18, RZ ;  /* 0x0000001207072c24 */ /* 0x000fe4000f8e02ff */
[----:B------:R-:W-:Y:S02]  /*2670*/  @P2 IMAD.MOV.U32 R29, RZ, RZ, RZ ;  /* 0x000000ffff1d2224 */ /* 0x000fe400078e00ff */
[C---:B------:R-:W-:Y:S02]  /*2680*/  @P2 IMAD R7, R8.reuse, UR19, R7 ;  /* 0x0000001308072c24 */ /* 0x040fe4000f8e0207 */
[----:B------:R-:W-:-:S04]  /*2690*/  @P2 IMAD.WIDE.U32 R28, R8, UR18, R28 ;  /* 0x00000012081c2c25 */ /* 0x000fc8000f8e001c */
[----:B------:R-:W-:Y:S01]  /*26a0*/  @P2 IMAD.IADD R7, R7, 0x1, R29 ;  /* 0x0000000107072824 */ /* 0x000fe200078e021d */
[----:B0-----:R-:W-:-:S04]  /*26b0*/  @P2 LEA R18, P6, R28, R18, 0x2 ;  /* 0x000000121c122211 */ /* 0x001fc800078c10ff */
[----:B------:R-:W-:Y:S02]  /*26c0*/  @P2 LEA.HI.X R19, R28, R19, R7, 0x2, P6 ;  /* 0x000000131c132211 */ /* 0x000fe400030f1407 */
[----:B------:R-:W-:-:S03]  /*26d0*/  ISETP.NE.AND P6, PT, R20, RZ, PT ;  /* 0x000000ff1400720c */ /* 0x000fc60003fc5270 */
[----:B------:R-:W2:Y:S10]  /*26e0*/  @P2 LDG.E.CONSTANT R18, desc[UR14][R18.64] ;  /* 0x0000000e12122981 */ /* 0x000eb4000c1e9900 */
[----:B------:R-:W3:Y:S01]  /*26f0*/  @P6 LDG.E.CONSTANT R17, desc[UR14][R16.64] ;  /* 0x0000000e10116981 */ /* 0x000ee2000c1e9900 */
[----:B------:R-:W3:Y:S08]  /*2700*/  @P6 LDC R7, c[0x3][R10+0x8] ;  /* 0x00c002000a076b82 */ /* 0x000ef00000000800 */
[----:B------:R-:W0:Y:S08]  /*2710*/  @P5 LDC R21, c[0x3][R10+0xc] ;  /* 0x00c003000a155b82 */ /* 0x000e300000000800 */
[----:B------:R-:W4:Y:S08]  /*2720*/  @P4 LDC R29, c[0x3][R10+0x10] ;  /* 0x00c004000a1d4b82 */ /* 0x000f300000000800 */
[----:B------:R-:W5:Y:S08]  /*2730*/  @P3 LDC R31, c[0x3][R10+0x14] ;  /* 0x00c005000a1f3b82 */ /* 0x000f700000000800 */
[----:B------:R-:W1:Y:S08]  /*2740*/  @P1 LDC R33, c[0x3][R10+0x18] ;  /* 0x00c006000a211b82 */ /* 0x000e700000000800 */
[----:B------:R-:W1:Y:S01]  /*2750*/  @P2 LDC R35, c[0x3][R10+0x1c] ;  /* 0x00c007000a232b82 */ /* 0x000e620000000800 */
[----:B---3--:R-:W-:-:S04]  /*2760*/  @P6 FFMA R2, R7, R17, R2 ;  /* 0x0000001107026223 */ /* 0x008fc80000000002 */
[----:B0-----:R-:W-:Y:S01]  /*2770*/  @P5 FFMA R2, R21, R15, R2 ;  /* 0x0000000f15025223 */ /* 0x001fe20000000002 */
[----:B------:R-:W-:-:S03]  /*2780*/  IADD3 R9, P5, PT, R9, 0x8, RZ ;  /* 0x0000000809097810 */ /* 0x000fc60007fbe0ff */
[----:B----4-:R-:W-:Y:S01]  /*2790*/  @P4 FFMA R2, R29, R22, R2 ;  /* 0x000000161d024223 */ /* 0x010fe20000000002 */
[----:B------:R-:W-:Y:S01]  /*27a0*/  ISETP.NE.U32.AND P4, PT, R9, UR10, PT ;  /* 0x0000000a09007c0c */ /* 0x000fe2000bf85070 */
[----:B------:R-:W-:Y:S02]  /*27b0*/  IMAD.X R11, RZ, RZ, R11, P5 ;  /* 0x000000ffff0b7224 */ /* 0x000fe400028e060b */
[----:B-----5:R-:W-:-:S03]  /*27c0*/  @P3 FFMA R2, R31, R26, R2 ;  /* 0x0000001a1f023223 */ /* 0x020fc60000000002 */
[----:B--2---:R-:W-:Y:S01]  /*27d0*/  ISETP.NE.AND.EX P3, PT, R11, R6, PT, P4 ;  /* 0x000000060b00720c */ /* 0x004fe20003f65340 */
[----:B-1----:R-:W-:-:S04]  /*27e0*/  @P1 FFMA R2, R33, R24, R2 ;  /* 0x0000001821021223 */ /* 0x002fc80000000002 */
[----:B------:R-:W-:-:S08]  /*27f0*/  @P2 FFMA R2, R35, R18, R2 ;  /* 0x0000001223022223 */ /* 0x000fd00000000002 */
[----:B------:R-:W-:Y:S05]  /*2800*/  @P3 BRA `(.L_x_19) ;  /* 0xfffffff400a43947 */ /* 0x000fea000383ffff */
[----:B------:R-:W-:-:S07]  /*2810*/  IMAD.U32 R5, RZ, RZ, UR10 ;  /* 0x0000000aff057e24 */ /* 0x000fce000f8e00ff */
.L_x_18:
[----:B------:R-:W-:-:S04]  /*2820*/  UISETP.NE.U32.AND UP1, UPT, UR7, URZ, UPT ;  /* 0x000000ff0700728c */ /* 0x000fc8000bf25070 */
[----:B------:R-:W-:-:S09]  /*2830*/  UISETP.NE.AND.EX UP1, UPT, URZ, URZ, UPT, UP1 ;  /* 0x000000ffff00728c */ /* 0x000fd2000bf25310 */
[----:B------:R-:W-:Y:S05]  /*2840*/  BRA.U !UP1, `(.L_x_20) ;  /* 0x0000000909687547 */ /* 0x000fea000b800000 */
[----:B------:R-:W-:-:S04]  /*2850*/  UISETP.NE.U32.AND UP1, UPT, UR8, URZ, UPT ;  /* 0x000000ff0800728c */ /* 0x000fc8000bf25070 */
[----:B------:R-:W-:Y:S01]  /*2860*/  UISETP.NE.AND.EX UP1, UPT, URZ, URZ, UPT, UP1 ;  /* 0x000000ffff00728c */ /* 0x000fe2000bf25310 */
[----:B------:R-:W-:Y:S10]  /*2870*/  BRA.U !UP0, `(.L_x_21) ;  /* 0x00000005082c7547 */ /* 0x000ff4000b800000 */
[----:B------:R-:W0:Y:S01]  /*2880*/  LDCU.64 UR18, c[0x0][0x3a0] ;  /* 0x00007400ff1277ac */ /* 0x000e220008000a00 */
[----:B------:R-:W-:Y:S01]  /*2890*/  IMAD.IADD R22, R4, 0x1, R5 ;  /* 0x0000000104167824 */ /* 0x000fe200078e0205 */
[----:B------:R-:W-:-:S03]  /*28a0*/  IADD3 R25, PT, PT, R3, UR6, RZ ;  /* 0x0000000603197c10 */ /* 0x000fc6000fffe0ff */
[C---:B------:R-:W-:Y:S01]  /*28b0*/  VIADD R16, R22.reuse, 0x1 ;  /* 0x0000000116107836 */ /* 0x040fe20000000000 */
[----:B------:R-:W-:Y:S01]  /*28c0*/  SHF.R.S32.HI R6, RZ, 0x1f, R22 ;  /* 0x0000001fff067819 */ /* 0x000fe20000011416 */
[C---:B------:R-:W-:Y:S01]  /*28d0*/  VIADD R18, R22.reuse, 0x2 ;  /* 0x0000000216127836 */ /* 0x040fe20000000000 */
[----:B------:R-:W-:Y:S01]  /*28e0*/  SHF.R.S32.HI R17, RZ, 0x1f, R25 ;  /* 0x0000001fff117819 */ /* 0x000fe20000011419 */
[----:B------:R-:W-:-:S03]  /*28f0*/  VIADD R20, R22, 0x3 ;  /* 0x0000000316147836 */ /* 0x000fc60000000000 */
[----:B------:R-:W-:Y:S02]  /*2900*/  SHF.R.S32.HI R7, RZ, 0x1f, R18 ;  /* 0x0000001fff077819 */ /* 0x000fe40000011412 */
[----:B0-----:R-:W-:Y:S02]  /*2910*/  ISETP.GE.U32.AND P1, PT, R22, UR18, PT ;  /* 0x0000001216007c0c */ /* 0x001fe4000bf26070 */
[----:B------:R-:W-:Y:S02]  /*2920*/  ISETP.GE.U32.AND P2, PT, R16, UR18, PT ;  /* 0x0000001210007c0c */ /* 0x000fe4000bf46070 */
[----:B------:R-:W-:Y:S02]  /*2930*/  ISETP.GE.U32.AND.EX P1, PT, R6, UR19, PT, P1 ;  /* 0x0000001306007c0c */ /* 0x000fe4000bf26110 */
[----:B------:R-:W-:Y:S02]  /*2940*/  SHF.R.S32.HI R6, RZ, 0x1f, R16 ;  /* 0x0000001fff067819 */ /* 0x000fe40000011410 */
[----:B------:R-:W-:-:S02]  /*2950*/  ISETP.GT.AND P1, PT, R22, -0x1, !P1 ;  /* 0xffffffff1600780c */ /* 0x000fc40004f24270 */
[----:B------:R-:W-:Y:S02]  /*2960*/  ISETP.GE.U32.AND P4, PT, R18, UR18, PT ;  /* 0x0000001212007c0c */ /* 0x000fe4000bf86070 */
[----:B------:R-:W-:Y:S02]  /*2970*/  PLOP3.LUT P1, PT, P0, P1, PT, 0x80, 0x8 ;  /* 0x000000000008781c */ /* 0x000fe40000723070 */
[----:B------:R-:W-:Y:S02]  /*2980*/  ISETP.GE.U32.AND.EX P2, PT, R6, UR19, PT, P2 ;  /* 0x0000001306007c0c */ /* 0x000fe4000bf46120 */
[----:B------:R-:W-:Y:S02]  /*2990*/  ISETP.GE.U32.AND.EX P4, PT, R7, UR19, PT, P4 ;  /* 0x0000001307007c0c */ /* 0x000fe4000bf86140 */
[----:B------:R-:W-:Y:S02]  /*29a0*/  ISETP.GE.U32.AND P3, PT, R20, UR18, PT ;  /* 0x0000001214007c0c */ /* 0x000fe4000bf66070 */
[----:B------:R-:W-:-:S02]  /*29b0*/  ISETP.GT.AND P2, PT, R16, -0x1, !P2 ;  /* 0xffffffff1000780c */ /* 0x000fc40005744270 */
[----:B------:R-:W-:Y:S02]  /*29c0*/  SHF.R.S32.HI R6, RZ, 0x1f, R20 ;  /* 0x0000001fff067819 */ /* 0x000fe40000011414 */
[----:B------:R-:W-:Y:S01]  /*29d0*/  ISETP.GT.AND P4, PT, R18, -0x1, !P4 ;  /* 0xffffffff1200780c */ /* 0x000fe20006784270 */
[----:B------:R-:W0:Y:S01]  /*29e0*/  @P1 LDC.64 R10, c[0x0][0x380] ;  /* 0x0000e000ff0a1b82 */ /* 0x000e220000000a00 */
[----:B------:R-:W-:Y:S01]  /*29f0*/  PLOP3.LUT P2, PT, P0, P2, PT, 0x80, 0x8 ;  /* 0x000000000008781c */ /* 0x000fe20000745070 */
[----:B------:R-:W-:Y:S01]  /*2a00*/  @P1 IMAD R8, R17, UR18, RZ ;  /* 0x0000001211081c24 */ /* 0x000fe2000f8e02ff */
[----:B------:R-:W-:Y:S01]  /*2a10*/  ISETP.GE.U32.AND.EX P5, PT, R6, UR19, PT, P3 ;  /* 0x0000001306007c0c */ /* 0x000fe2000bfa6130 */
[----:B------:R-:W-:Y:S01]  /*2a20*/  @P1 IMAD.MOV.U32 R23, RZ, RZ, RZ ;  /* 0x000000ffff171224 */ /* 0x000fe200078e00ff */
[----:B------:R-:W-:Y:S01]  /*2a30*/  PLOP3.LUT P3, PT, P0, P4, PT, 0x80, 0x8 ;  /* 0x000000000008781c */ /* 0x000fe20000769070 */
[C---:B------:R-:W-:Y:S01]  /*2a40*/  @P1 IMAD R19, R25.reuse, UR19, R8 ;  /* 0x0000001319131c24 */ /* 0x040fe2000f8e0208 */
[----:B------:R-:W-:Y:S01]  /*2a50*/  ISETP.GT.AND P4, PT, R20, -0x1, !P5 ;  /* 0xffffffff1400780c */ /* 0x000fe20006f84270 */
[----:B------:R-:W-:-:S03]  /*2a60*/  @P1 IMAD.WIDE.U32 R22, R25, UR18, R22 ;  /* 0x0000001219161c25 */ /* 0x000fc6000f8e0016 */
[----:B------:R-:W-:Y:S01]  /*2a70*/  PLOP3.LUT P4, PT, P0, P4, PT, 0x80, 0x8 ;  /* 0x000000000008781c */ /* 0x000fe20000789070 */
[----:B------:R-:W-:Y:S02]  /*2a80*/  @P1 IMAD.IADD R19, R19, 0x1, R23 ;  /* 0x0000000113131824 */ /* 0x000fe400078e0217 */
[----:B------:R-:W1:Y:S01]  /*2a90*/  @P2 LDC.64 R6, c[0x0][0x380] ;  /* 0x0000e000ff062b82 */ /* 0x000e620000000a00 */
[----:B------:R-:W-:-:S04]  /*2aa0*/  @P2 IMAD R26, R17, UR18, RZ ;  /* 0x00000012111a2c24 */ /* 0x000fc8000f8e02ff */
[----:B------:R-:W-:-:S03]  /*2ab0*/  @P2 IMAD R29, R25, UR19, R26 ;  /* 0x00000013191d2c24 */ /* 0x000fc6000f8e021a */
[----:B------:R-:W2:Y:S01]  /*2ac0*/  @P3 LDC.64 R8, c[0x0][0x380] ;  /* 0x0000e000ff083b82 */ /* 0x000ea20000000a00 */
[C---:B0-----:R-:W-:Y:S01]  /*2ad0*/  @P1 LEA R10, P5, R22.reuse, R10, 0x2 ;  /* 0x0000000a160a1211 */ /* 0x041fe200078a10ff */
[C---:B------:R-:W-:Y:S02]  /*2ae0*/  @P4 IMAD R24, R17.reuse, UR18, RZ ;  /* 0x0000001211184c24 */ /* 0x040fe4000f8e02ff */
[----:B------:R-:W-:Y:S01]  /*2af0*/  @P4 IMAD.MOV.U32 R21, RZ, RZ, RZ ;  /* 0x000000ffff154224 */ /* 0x000fe200078e00ff */
[----:B------:R-:W-:Y:S01]  /*2b00*/  @P1 LEA.HI.X R11, R22, R11, R19, 0x2, P5 ;  /* 0x0000000b160b1211 */ /* 0x000fe200028f1413 */
[----:B------:R-:W-:Y:S02]  /*2b10*/  @P3 IMAD R22, R17, UR18, RZ ;  /* 0x0000001211163c24 */ /* 0x000fe4000f8e02ff */
[----:B------:R-:W0:Y:S01]  /*2b20*/  @P4 LDC.64 R14, c[0x0][0x380] ;  /* 0x0000e000ff0e4b82 */ /* 0x000e220000000a00 */
[----:B------:R-:W-:Y:S02]  /*2b30*/  @P2 IMAD.MOV.U32 R17, RZ, RZ, RZ ;  /* 0x000000ffff112224 */ /* 0x000fe400078e00ff */
[----:B------:R-:W-:Y:S01]  /*2b40*/  @P3 IMAD.MOV.U32 R19, RZ, RZ, RZ ;  /* 0x000000ffff133224 */ /* 0x000fe200078e00ff */
[----:B------:R-:W3:Y:S01]  /*2b50*/  @P1 LDG.E.CONSTANT R11, desc[UR14][R10.64] ;  /* 0x0000000e0a0b1981 */ /* 0x000ee2000c1e9900 */
[----:B------:R-:W-:-:S04]  /*2b60*/  @P2 IMAD.WIDE.U32 R16, R25, UR18, R16 ;  /* 0x0000001219102c25 */ /* 0x000fc8000f8e0010 */
[----:B------:R-:W-:Y:S01]  /*2b70*/  @P3 IMAD.WIDE.U32 R18, R25, UR18, R18 ;  /* 0x0000001219123c25 */ /* 0x000fe2000f8e0012 */
[----:B-1----:R-:W-:-:S03]  /*2b80*/  @P2 LEA R6, P5, R16, R6, 0x2 ;  /* 0x0000000610062211 */ /* 0x002fc600078a10ff */
[----:B------:R-:W-:Y:S02]  /*2b90*/  @P3 IMAD R27, R25, UR19, R22 ;  /* 0x00000013191b3c24 */ /* 0x000fe4000f8e0216 */
[----:B------:R-:W-:Y:S01]  /*2ba0*/  @P2 IMAD.IADD R17, R29, 0x1, R17 ;  /* 0x000000011d112824 */ /* 0x000fe200078e0211 */
[----:B--2---:R-:W-:Y:S01]  /*2bb0*/  @P3 LEA R8, P6, R18, R8, 0x2 ;  /* 0x0000000812083211 */ /* 0x004fe200078c10ff */
[C---:B------:R-:W-:Y:S02]  /*2bc0*/  @P4 IMAD R23, R25.reuse, UR19, R24 ;  /* 0x0000001319174c24 */ /* 0x040fe4000f8e0218 */
[----:B------:R-:W-:Y:S01]  /*2bd0*/  @P4 IMAD.WIDE.U32 R20, R25, UR18, R20 ;  /* 0x0000001219144c25 */ /* 0x000fe2000f8e0014 */
[----:B------:R-:W-:Y:S02]  /*2be0*/  @P2 LEA.HI.X R7, R16, R7, R17, 0x2, P5 ;  /* 0x0000000710072211 */ /* 0x000fe400028f1411 */
[----:B------:R-:W1:Y:S01]  /*2bf0*/  LDC R16, c[0x0][0x3b0] ;  /* 0x0000ec00ff107b82 */ /* 0x000e620000000800 */
[----:B------:R-:W-:Y:S01]  /*2c00*/  @P3 IMAD.IADD R27, R27, 0x1, R19 ;  /* 0x000000011b1b3824 */ /* 0x000fe200078e0213 */
[----:B0-----:R-:W-:Y:S01]  /*2c10*/  @P4 LEA R14, P5, R20, R14, 0x2 ;  /* 0x0000000e140e4211 */ /* 0x001fe200078a10ff */
[----:B------:R-:W-:Y:S01]  /*2c20*/  @P4 IMAD.IADD R23, R23, 0x1, R21 ;  /* 0x0000000117174824 */ /* 0x000fe200078e0215 */
[----:B------:R-:W2:Y:S02]  /*2c30*/  @P2 LDG.E.CONSTANT R6, desc[UR14][R6.64] ;  /* 0x0000000e06062981 */ /* 0x000ea4000c1e9900 */
[----:B------:R-:W-:-:S02]  /*2c40*/  @P3 LEA.HI.X R9, R18, R9, R27, 0x2, P6 ;  /* 0x0000000912093211 */ /* 0x000fc400030f141b */
[----:B------:R-:W-:-:S03]  /*2c50*/  @P4 LEA.HI.X R15, R20, R15, R23, 0x2, P5 ;  /* 0x0000000f140f4211 */ /* 0x000fc600028f1417 */
[----:B------:R-:W4:Y:S04]  /*2c60*/  @P3 LDG.E.CONSTANT R8, desc[UR14][R8.64] ;  /* 0x0000000e08083981 */ /* 0x000f28000c1e9900 */
[----:B------:R-:W5:Y:S01]  /*2c70*/  @P4 LDG.E.CONSTANT R14, desc[UR14][R14.64] ;  /* 0x0000000e0e0e4981 */ /* 0x000f62000c1e9900 */
[----:B-1----:R-:W-:-:S04]  /*2c80*/  IMAD R16, R16, UR6, R5 ;  /* 0x0000000610107c24 */ /* 0x002fc8000f8e0205 */
[----:B------:R-:W-:-:S04]  /*2c90*/  IMAD.SHL.U32 R16, R16, 0x4, RZ ;  /* 0x0000000410107824 */ /* 0x000fc800078e00ff */
[----:B------:R-:W3:Y:S08]  /*2ca0*/  @P1 LDC R17, c[0x3][R16] ;  /* 0x00c0000010111b82 */ /* 0x000ef00000000800 */
[----:B------:R-:W2:Y:S08]  /*2cb0*/  @P2 LDC R19, c[0x3][R16+0x4] ;  /* 0x00c0010010132b82 */ /* 0x000eb00000000800 */
[----:B------:R-:W4:Y:S08]  /*2cc0*/  @P3 LDC R21, c[0x3][R16+0x8] ;  /* 0x00c0020010153b82 */ /* 0x000f300000000800 */
[----:B------:R-:W5:Y:S01]  /*2cd0*/  @P4 LDC R23, c[0x3][R16+0xc] ;  /* 0x00c0030010174b82 */ /* 0x000f620000000800 */
[----:B------:R-:W-:Y:S01]  /*2ce0*/  IADD3 R5, PT, PT, R5, 0x4, RZ ;  /* 0x0000000405057810 */ /* 0x000fe20007ffe0ff */
[----:B---3--:R-:W-:-:S04]  /*2cf0*/  @P1 FFMA R2, R17, R11, R2 ;  /* 0x0000000b11021223 */ /* 0x008fc80000000002 */
[----:B--2---:R-:W-:-:S04]  /*2d00*/  @P2 FFMA R2, R19, R6, R2 ;  /* 0x0000000613022223 */ /* 0x004fc80000000002 */
[----:B----4-:R-:W-:-:S04]  /*2d10*/  @P3 FFMA R2, R21, R8, R2 ;  /* 0x0000000815023223 */ /* 0x010fc80000000002 */
[----:B-----5:R-:W-:-:S07]  /*2d20*/  @P4 FFMA R2, R23, R14, R2 ;  /* 0x0000000e17024223 */ /* 0x020fce0000000002 */
.L_x_21:
[----:B------:R-:W-:Y:S05]  /*2d30*/  BRA.U !UP1, `(.L_x_20) ;  /* 0x00000005092c7547 */ /* 0x000fea000b800000 */
[----:B------:R-:W0:Y:S01]  /*2d40*/  LDC R14, c[0x0][0x3b0] ;  /* 0x0000ec00ff0e7b82 */ /* 0x000e220000000800 */
[----:B------:R-:W-:-:S04]  /*2d50*/  UISETP.NE.U32.AND UP1, UPT, UR8, 0x1, UPT ;  /* 0x000000010800788c */ /* 0x000fc8000bf25070 */
[----:B------:R-:W-:Y:S01]  /*2d60*/  UISETP.NE.AND.EX UP1, UPT, URZ, URZ, UPT, UP1 ;  /* 0x000000ffff00728c */ /* 0x000fe2000bf25310 */
[----:B0-----:R-:W-:-:S08]  /*2d70*/  LOP3.LUT P3, RZ, R14, 0x1, RZ, 0xc0, !PT ;  /* 0x000000010eff7812 */ /* 0x001fd0000786c0ff */
[----:B------:R-:W-:Y:S05]  /*2d80*/  BRA.U !UP1, `(.L_x_22) ;  /* 0x0000000109b07547 */ /* 0x000fea000b800000 */
[----:B------:R-:W0:Y:S01]  /*2d90*/  LDCU.64 UR18, c[0x0][0x3a0] ;  /* 0x00007400ff1277ac */ /* 0x000e220008000a00 */
[----:B------:R-:W-:Y:S02]  /*2da0*/  IMAD.IADD R16, R4, 0x1, R5 ;  /* 0x0000000104107824 */ /* 0x000fe400078e0205 */
[----:B------:R-:W-:Y:S02]  /*2db0*/  VIADD R21, R3, UR6 ;  /* 0x0000000603157c36 */ /* 0x000fe40008000000 */
[C---:B------:R-:W-:Y:S01]  /*2dc0*/  VIADD R8, R16.reuse, 0x1 ;  /* 0x0000000110087836 */ /* 0x040fe20000000000 */
[----:B------:R-:W-:Y:S02]  /*2dd0*/  SHF.R.S32.HI R6, RZ, 0x1f, R16 ;  /* 0x0000001fff067819 */ /* 0x000fe40000011410 */
[----:B------:R-:W-:Y:S02]  /*2de0*/  SHF.R.S32.HI R18, RZ, 0x1f, R21 ;  /* 0x0000001fff127819 */ /* 0x000fe40000011415 */
[----:B0-----:R-:W-:-:S02]  /*2df0*/  ISETP.GE.U32.AND P1, PT, R16, UR18, PT ;  /* 0x0000001210007c0c */ /* 0x001fc4000bf26070 */
[----:B------:R-:W-:Y:S02]  /*2e00*/  ISETP.GE.U32.AND P2, PT, R8, UR18, PT ;  /* 0x0000001208007c0c */ /* 0x000fe4000bf46070 */
[----:B------:R-:W-:Y:S02]  /*2e10*/  ISETP.GE.U32.AND.EX P1, PT, R6, UR19, PT, P1 ;  /* 0x0000001306007c0c */ /* 0x000fe4000bf26110 */
[----:B------:R-:W-:Y:S02]  /*2e20*/  SHF.R.S32.HI R6, RZ, 0x1f, R8 ;  /* 0x0000001fff067819 */ /* 0x000fe40000011408 */
[----:B------:R-:W-:Y:S02]  /*2e30*/  ISETP.GT.AND P1, PT, R16, -0x1, !P1 ;  /* 0xffffffff1000780c */ /* 0x000fe40004f24270 */
[----:B------:R-:W-:Y:S02]  /*2e40*/  ISETP.GE.U32.AND.EX P2, PT, R6, UR19, PT, P2 ;  /* 0x0000001306007c0c */ /* 0x000fe4000bf46120 */
[----:B------:R-:W-:-:S02]  /*2e50*/  PLOP3.LUT P1, PT, P0, P1, PT, 0x80, 0x8 ;  /* 0x000000000008781c */ /* 0x000fc40000723070 */
[----:B------:R-:W-:-:S04]  /*2e60*/  ISETP.GT.AND P2, PT, R8, -0x1, !P2 ;  /* 0xffffffff0800780c */ /* 0x000fc80005744270 */
[----:B------:R-:W-:-:S07]  /*2e70*/  PLOP3.LUT P2, PT, P0, P2, PT, 0x80, 0x8 ;  /* 0x000000000008781c */ /* 0x000fce0000745070 */
[----:B------:R-:W0:Y:S01]  /*2e80*/  @P1 LDC.64 R10, c[0x0][0x380] ;  /* 0x0000e000ff0a1b82 */ /* 0x000e220000000a00 */
[C---:B------:R-:W-:Y:S02]  /*2e90*/  @P1 IMAD R9, R18.reuse, UR18, RZ ;  /* 0x0000001212091c24 */ /* 0x040fe4000f8e02ff */
[----:B------:R-:W-:Y:S02]  /*2ea0*/  @P1 IMAD.MOV.U32 R17, RZ, RZ, RZ ;  /* 0x000000ffff111224 */ /* 0x000fe400078e00ff */
[C---:B------:R-:W-:Y:S02]  /*2eb0*/  @P1 IMAD R15, R21.reuse, UR19, R9 ;  /* 0x00000013150f1c24 */ /* 0x040fe4000f8e0209 */
[----:B------:R-:W-:Y:S01]  /*2ec0*/  @P1 IMAD.WIDE.U32 R16, R21, UR18, R16 ;  /* 0x0000001215101c25 */ /* 0x000fe2000f8e0010 */
[----:B------:R-:W1:Y:S03]  /*2ed0*/  @P2 LDC.64 R6, c[0x0][0x380] ;  /* 0x0000e000ff062b82 */ /* 0x000e660000000a00 */
[----:B------:R-:W-:-:S02]  /*2ee0*/  @P2 IMAD R18, R18, UR18, RZ ;  /* 0x0000001212122c24 */ /* 0x000fc4000f8e02ff */
[----:B------:R-:W-:Y:S02]  /*2ef0*/  @P2 IMAD.MOV.U32 R9, RZ, RZ, RZ ;  /* 0x000000ffff092224 */ /* 0x000fe400078e00ff */
[----:B------:R-:W-:Y:S02]  /*2f00*/  @P1 IMAD.IADD R15, R15, 0x1, R17 ;  /* 0x000000010f0f1824 */ /* 0x000fe400078e0211 */
[C---:B------:R-:W-:Y:S02]  /*2f10*/  @P2 IMAD R19, R21.reuse, UR19, R18 ;  /* 0x0000001315132c24 */ /* 0x040fe4000f8e0212 */
[----:B------:R-:W-:-:S04]  /*2f20*/  @P2 IMAD.WIDE.U32 R8, R21, UR18, R8 ;  /* 0x0000001215082c25 */ /* 0x000fc8000f8e0008 */
[----:B------:R-:W-:Y:S01]  /*2f30*/  @P2 IMAD.IADD R9, R19, 0x1, R9 ;  /* 0x0000000113092824 */ /* 0x000fe200078e0209 */
[----:B0-----:R-:W-:-:S04]  /*2f40*/  @P1 LEA R10, P4, R16, R10, 0x2 ;  /* 0x0000000a100a1211 */ /* 0x001fc800078810ff */
[----:B------:R-:W-:Y:S02]  /*2f50*/  @P1 LEA.HI.X R11, R16, R11, R15, 0x2, P4 ;  /* 0x0000000b100b1211 */ /* 0x000fe400020f140f */
[----:B------:R-:W0:Y:S01]  /*2f60*/  @P2 LDC R16, c[0x0][0x3b0] ;  /* 0x0000ec00ff102b82 */ /* 0x000e220000000800 */
[----:B-1----:R-:W-:-:S03]  /*2f70*/  @P2 LEA R6, P4, R8, R6, 0x2 ;  /* 0x0000000608062211 */ /* 0x002fc600078810ff */
[----:B------:R-:W2:Y:S01]  /*2f80*/  @P1 LDG.E.CONSTANT R11, desc[UR14][R10.64] ;  /* 0x0000000e0a0b1981 */ /* 0x000ea2000c1e9900 */
[----:B------:R-:W-:-:S03]  /*2f90*/  @P2 LEA.HI.X R7, R8, R7, R9, 0x2, P4 ;  /* 0x0000000708072211 */ /* 0x000fc600020f1409 */
[----:B------:R-:W1:Y:S02]  /*2fa0*/  @P1 LDC R8, c[0x0][0x3b0] ;  /* 0x0000ec00ff081b82 */ /* 0x000e640000000800 */
[----:B------:R-:W3:Y:S01]  /*2fb0*/  @P2 LDG.E.CONSTANT R6, desc[UR14][R6.64] ;  /* 0x0000000e06062981 */ /* 0x000ee2000c1e9900 */
[--C-:B0-----:R-:W-:Y:S02]  /*2fc0*/  @P2 IMAD R16, R16, UR6, R5.reuse ;  /* 0x0000000610102c24 */ /* 0x101fe4000f8e0205 */
[----:B-1----:R-:W-:Y:S02]  /*2fd0*/  @P1 IMAD R8, R8, UR6, R5 ;  /* 0x0000000608081c24 */ /* 0x002fe4000f8e0205 */
[----:B------:R-:W-:Y:S02]  /*2fe0*/  @P2 IMAD.SHL.U32 R9, R16, 0x4, RZ ;  /* 0x0000000410092824 */ /* 0x000fe400078e00ff */
[----:B------:R-:W-:-:S04]  /*2ff0*/  @P1 IMAD.SHL.U32 R8, R8, 0x4, RZ ;  /* 0x0000000408081824 */ /* 0x000fc800078e00ff */
[----:B------:R-:W2:Y:S08]  /*3000*/  @P1 LDC R15, c[0x3][R8] ;  /* 0x00c00000080f1b82 */ /* 0x000eb00000000800 */
[----:B------:R-:W3:Y:S01]  /*3010*/  @P2 LDC R9, c[0x3][R9+0x4] ;  /* 0x00c0010009092b82 */ /* 0x000ee20000000800 */
[----:B------:R-:W-:Y:S01]  /*3020*/  IADD3 R5, PT, PT, R5, 0x2, RZ ;  /* 0x0000000205057810 */ /* 0x000fe20007ffe0ff */
[----:B--2---:R-:W-:-:S04]  /*3030*/  @P1 FFMA R2, R15, R11, R2 ;  /* 0x0000000b0f021223 */ /* 0x004fc80000000002 */
[----:B---3--:R-:W-:-:S07]  /*3040*/  @P2 FFMA R2, R9, R6, R2 ;  /* 0x0000000609022223 */ /* 0x008fce0000000002 */
.L_x_22:
[----:B------:R-:W-:Y:S05]  /*3050*/  @!P3 BRA `(.L_x_20) ;  /* 0x000000000064b947 */ /* 0x000fea0003800000 */
[----:B------:R-:W0:Y:S01]  /*3060*/  LDCU.64 UR18, c[0x0][0x3a0] ;  /* 0x00007400ff1277ac */ /* 0x000e220008000a00 */
[--C-:B------:R-:W-:Y:S01]  /*3070*/  IMAD.IADD R6, R4, 0x1, R5.reuse ;  /* 0x0000000104067824 */ /* 0x100fe200078e0205 */
[----:B------:R-:W-:Y:S01]  /*3080*/  BSSY.RECONVERGENT B0, `(.L_x_20) ;  /* 0x0000016000007945 */ /* 0x000fe20003800200 */
[----:B------:R-:W-:-:S03]  /*3090*/  IMAD R14, R14, UR6, R5 ;  /* 0x000000060e0e7c24 */ /* 0x000fc6000f8e0205 */
[----:B------:R-:W-:Y:S02]  /*30a0*/  SHF.R.S32.HI R7, RZ, 0x1f, R6 ;  /* 0x0000001fff077819 */ /* 0x000fe40000011406 */
[----:B0-----:R-:W-:-:S04]  /*30b0*/  ISETP.GE.U32.AND P1, PT, R6, UR18, PT ;  /* 0x0000001206007c0c */ /* 0x001fc8000bf26070 */
[----:B------:R-:W-:-:S04]  /*30c0*/  ISETP.GE.U32.AND.EX P1, PT, R7, UR19, PT, P1 ;  /* 0x0000001307007c0c */ /* 0x000fc8000bf26110 */
[----:B------:R-:W-:-:S04]  /*30d0*/  ISETP.GT.AND P1, PT, R6, -0x1, !P1 ;  /* 0xffffffff0600780c */ /* 0x000fc80004f24270 */
[----:B------:R-:W-:-:S13]  /*30e0*/  PLOP3.LUT P1, PT, P0, P1, PT, 0x80, 0x8 ;  /* 0x000000000008781c */ /* 0x000fda0000723070 */
[----:B------:R-:W-:Y:S05]  /*30f0*/  @!P1 BRA `(.L_x_23) ;  /* 0x0000000000389947 */ /* 0x000fea0003800000 */
[----:B------:R-:W-:Y:S01]  /*3100*/  VIADD R8, R3, UR6 ;  /* 0x0000000603087c36 */ /* 0x000fe20008000000 */
[----:B------:R-:W0:Y:S01]  /*3110*/  LDCU.64 UR20, c[0x0][0x380] ;  /* 0x00007000ff1477ac */ /* 0x000e220008000a00 */
[----:B------:R-:W-:-:S03]  /*3120*/  IMAD.MOV.U32 R7, RZ, RZ, RZ ;  /* 0x000000ffff077224 */ /* 0x000fc600078e00ff */
[----:B------:R-:W-:Y:S01]  /*3130*/  SHF.R.S32.HI R5, RZ, 0x1f, R8 ;  /* 0x0000001fff057819 */ /* 0x000fe20000011408 */
[----:B------:R-:W-:-:S04]  /*3140*/  IMAD.WIDE.U32 R6, R8, UR18, R6 ;  /* 0x0000001208067c25 */ /* 0x000fc8000f8e0006 */
[----:B------:R-:W-:-:S04]  /*3150*/  IMAD R5, R5, UR18, RZ ;  /* 0x0000001205057c24 */ /* 0x000fc8000f8e02ff */
[----:B------:R-:W-:-:S04]  /*3160*/  IMAD R5, R8, UR19, R5 ;  /* 0x0000001308057c24 */ /* 0x000fc8000f8e0205 */
[----:B------:R-:W-:Y:S01]  /*3170*/  IMAD.IADD R5, R5, 0x1, R7 ;  /* 0x0000000105057824 */ /* 0x000fe200078e0207 */
[----:B0-----:R-:W-:-:S04]  /*3180*/  LEA R8, P0, R6, UR20, 0x2 ;  /* 0x0000001406087c11 */ /* 0x001fc8000f8010ff */
[----:B------:R-:W-:-:S05]  /*3190*/  LEA.HI.X R9, R6, UR21, R5, 0x2, P0 ;  /* 0x0000001506097c11 */ /* 0x000fca00080f1405 */
[----:B------:R-:W2:Y:S01]  /*31a0*/  LDG.E.CONSTANT R8, desc[UR14][R8.64] ;  /* 0x0000000e08087981 */ /* 0x000ea2000c1e9900 */
[----:B------:R-:W-:-:S06]  /*31b0*/  IMAD.SHL.U32 R5, R14, 0x4, RZ ;  /* 0x000000040e057824 */ /* 0x000fcc00078e00ff */
[----:B------:R-:W2:Y:S02]  /*31c0*/  LDC R5, c[0x3][R5] ;  /* 0x00c0000005057b82 */ /* 0x000ea40000000800 */
[----:B--2---:R-:W-:-:S07]  /*31d0*/  FFMA R2, R5, R8, R2 ;  /* 0x0000000805027223 */ /* 0x004fce0000000002 */
.L_x_23:
[----:B------:R-:W-:Y:S05]  /*31e0*/  BSYNC.RECONVERGENT B0 ;  /* 0x0000000000007941 */ /* 0x000fea0003800200 */
.L_x_20:
[----:B------:R-:W-:Y:S05]  /*31f0*/  BRA.U !UP2, `(.L_x_24) ;  /* 0xffffffe90ad47547 */ /* 0x000fea000b83ffff */
[----:B------:R-:W-:Y:S05]  /*3200*/  BRA `(.L_x_1) ;  /* 0x0000002c00d07947 */ /* 0x000fea0003800000 */
.L_x_0:
[----:B------:R-:W-:-:S04]  /*3210*/  UISETP.NE.U32.AND UP0, UPT, UR6, URZ, UPT ;  /* 0x000000ff0600728c */ /* 0x000fc8000bf05070 */
[----:B------:R-:W-:-:S09]  /*3220*/  UISETP.NE.AND.EX UP0, UPT, UR7, URZ, UPT, UP0 ;  /* 0x000000ff0700728c */ /* 0x000fd2000bf05300 */
[----:B------:R-:W-:Y:S05]  /*3230*/  BRA.U !UP0, `(.L_x_1) ;  /* 0x0000002d08c47547 */ /* 0x000fea000b800000 */
[----:B------:R-:W-:-:S04]  /*3240*/  UISETP.NE.U32.AND UP0, UPT, UR10, URZ, UPT ;  /* 0x000000ff0a00728c */ /* 0x000fc8000bf05070 */
[----:B------:R-:W-:-:S09]  /*3250*/  UISETP.NE.AND.EX UP0, UPT, UR11, URZ, UPT, UP0 ;  /* 0x000000ff0b00728c */ /* 0x000fd2000bf05300 */
[----:B------:R-:W-:Y:S05]  /*3260*/  BRA.U !UP0, `(.L_x_1) ;  /* 0x0000002d08b87547 */ /* 0x000fea000b800000 */
[----:B------:R-:W0:Y:S01]  /*3270*/  LDCU UR5, c[0x0][0x3b8] ;  /* 0x00007700ff0577ac */ /* 0x000e220008000800 */
[----:B------:R-:W-:Y:S01]  /*3280*/  VIADD R3, R0, -UR4 ;  /* 0x8000000400037c36 */ /* 0x000fe20008000000 */
[----:B0-----:R-:W-:-:S09]  /*3290*/  UISETP.NE.AND UP0, UPT, UR5, URZ, UPT ;  /* 0x000000ff0500728c */ /* 0x001fd2000bf05270 */
[----:B------:R-:W-:Y:S05]  /*32a0*/  BRA.U UP0, `(.L_x_25) ;  /* 0x0000001900807547 */ /* 0x000fea000b800000 */
[----:B------:R-:W-:Y:S01]  /*32b0*/  IMAD.MOV.U32 R2, RZ, RZ, RZ ;  /* 0x000000ffff027224 */ /* 0x000fe200078e00ff */
[----:B------:R-:W-:Y:S01]  /*32c0*/  ULOP3.LUT UR10, UR10, 0xfffffff8, URZ, 0xc0, !UPT ;  /* 0xfffffff80a0a7892 */ /* 0x000fe2000f8ec0ff */
[----:B------:R-:W-:Y:S01]  /*32d0*/  UMOV UR4, URZ ;  /* 0x000000ff00047c82 */ /* 0x000fe20008000000 */
[----:B------:R-:W-:-:S10]  /*32e0*/  UMOV UR5, URZ ;  /* 0x000000ff00057c82 */ /* 0x000fd40008000000 */
.L_x_38:
[----:B0-----:R-:W0:Y:S01]  /*32f0*/  LDCU.64 UR6, c[0x0][0x398] ;  /* 0x00007300ff0677ac */ /* 0x001e220008000a00 */
[----:B------:R-:W-:Y:S01]  /*3300*/  VIADD R4, R3, UR4 ;  /* 0x0000000403047c36 */ /* 0x000fe20008000000 */
[----:B------:R-:W-:-:S04]  /*3310*/  UISETP.GE.U32.AND UP0, UPT, UR13, 0x7, UPT ;  /* 0x000000070d00788c */ /* 0x000fc8000bf06070 */
[----:B------:R-:W-:Y:S01]  /*3320*/  SHF.R.S32.HI R5, RZ, 0x1f, R4 ;  /* 0x0000001fff057819 */ /* 0x000fe20000011404 */
[----:B------:R-:W-:Y:S01]  /*3330*/  UISETP.GE.U32.AND.EX UP0, UPT, UR16, URZ, UPT, UP0 ;  /* 0x000000ff1000728c */ /* 0x000fe2000bf06100 */
[----:B0-----:R-:W-:Y:S01]  /*3340*/  ISETP.GE.U32.AND P0, PT, R4, UR6, PT ;  /* 0x0000000604007c0c */ /* 0x001fe2000bf06070 */
[----:B------:R-:W-:-:S03]  /*3350*/  UMOV UR6, URZ ;  /* 0x000000ff00067c82 */ /* 0x000fc60008000000 */
[----:B------:R-:W-:Y:S01]  /*3360*/  ISETP.GE.U32.AND.EX P0, PT, R5, UR7, PT, P0 ;  /* 0x0000000705007c0c */ /* 0x000fe2000bf06100 */
[----:B------:R-:W-:-:S03]  /*3370*/  UMOV UR7, URZ ;  /* 0x000000ff00077c82 */ /* 0x000fc60008000000 */
[----:B------:R-:W-:Y:S01]  /*3380*/  ISETP.GT.AND P0, PT, R4, -0x1, !P0 ;  /* 0xffffffff0400780c */ /* 0x000fe20004704270 */
[----:B------:R-:W-:-:S12]  /*3390*/  BRA.U !UP0, `(.L_x_26) ;  /* 0x0000000908d07547 */ /* 0x000fd8000b800000 */
[----:B------:R-:W0:Y:S01]  /*33a0*/  LDCU.64 UR6, c[0x0][0x3b0] ;  /* 0x00007600ff0677ac */ /* 0x000e220008000a00 */
[----:B------:R-:W1:Y:S01]  /*33b0*/  LDCU.64 UR8, c[0x0][0x388] ;  /* 0x00007100ff0877ac */ /* 0x000e620008000a00 */
[----:B------:R-:W-:Y:S01]  /*33c0*/  USHF.R.U64 UR17, UR13, 0x1, UR16 ;  /* 0x000000010d117899 */ /* 0x000fe20008001210 */
[----:B------:R-:W2:Y:S05]  /*33d0*/  LDCU.64 UR18, c[0x0][0x3a0] ;  /* 0x00007400ff1277ac */ /* 0x000eaa0008000a00 */
[----:B------:R-:W-:Y:S01]  /*33e0*/  VIADD R24, R12, -UR17 ;  /* 0x800000110c187c36 */ /* 0x000fe20008000000 */
[----:B------:R-:W3:Y:S01]  /*33f0*/  LDCU.64 UR20, c[0x0][0x3b0] ;  /* 0x00007600ff1477ac */ /* 0x000ee20008000a00 */
[----:B0-----:R-:W-:-:S03]  /*3400*/  USHF.L.U64.HI UR7, UR6, 0x2, UR7 ;  /* 0x0000000206077899 */ /* 0x001fc60008010207 */
[----:B------:R-:W-:Y:S01]  /*3410*/  IADD3 R24, PT, PT, R24, 0x3, RZ ;  /* 0x0000000318187810 */ /* 0x000fe20007ffe0ff */
[----:B------:R-:W-:Y:S02]  /*3420*/  USHF.L.U32 UR11, UR6, 0x2, URZ ;  /* 0x00000002060b7899 */ /* 0x000fe400080006ff */
[----:B------:R-:W-:Y:S02]  /*3430*/  UIMAD UR6, UR7, UR4, URZ ;  /* 0x00000004070672a4 */ /* 0x000fe4000f8e02ff */
[----:B-1----:R-:W-:Y:S02]  /*3440*/  UIMAD.WIDE.U32 UR8, UR4, UR11, UR8 ;  /* 0x0000000b040872a5 */ /* 0x002fe4000f8e0008 */
[----:B------:R-:W-:Y:S01]  /*3450*/  UIMAD UR6, UR5, UR11, UR6 ;  /* 0x0000000b050672a4 */ /* 0x000fe2000f8e0206 */
[----:B------:R-:W0:Y:S03]  /*3460*/  LDCU.64 UR22, c[0x0][0x388] ;  /* 0x00007100ff1677ac */ /* 0x000e260008000a00 */
[----:B------:R-:W-:Y:S01]  /*3470*/  UIADD3 UR12, UPT, UPT, UR9, UR6, URZ ;  /* 0x00000006090c7290 */ /* 0x000fe2000fffe0ff */
[----:B------:R-:W-:-:S02]  /*3480*/  UMOV UR7, URZ ;  /* 0x000000ff00077c82 */ /* 0x000fc40008000000 */
[----:B------:R-:W-:Y:S01]  /*3490*/  UMOV UR6, URZ ;  /* 0x000000ff00067c82 */ /* 0x000fe20008000000 */
[----:B--23--:R-:W-:-:S08]  /*34a0*/  UMOV UR11, UR8 ;  /* 0x00000008000b7c82 */ /* 0x00cfd00008000000 */
.L_x_27:
[----:B------:R-:W-:Y:S01]  /*34b0*/  VIADD R8, R24, 0xfffffffd ;  /* 0xfffffffd18087836 */ /* 0x000fe20000000000 */
[----:B------:R-:W-:Y:S01]  /*34c0*/  UIMAD UR9, UR5, UR20, URZ ;  /* 0x00000014050972a4 */ /* 0x000fe2000f8e02ff */
[----:B------:R-:W-:Y:S01]  /*34d0*/  IMAD.U32 R14, RZ, RZ, UR11 ;  /* 0x0000000bff0e7e24 */ /* 0x000fe2000f8e00ff */
[----:B------:R-:W-:Y:S01]  /*34e0*/  ULOP3.LUT UR8, UR6, 0xfffffff8, URZ, 0xc0, !UPT ;  /* 0xfffffff806087892 */ /* 0x000fe2000f8ec0ff */
[----:B------:R-:W-:Y:S01]  /*34f0*/  IMAD.U32 R15, RZ, RZ, UR12 ;  /* 0x0000000cff0f7e24 */ /* 0x000fe2000f8e00ff */
[----:B------:R-:W-:Y:S02]  /*3500*/  ISETP.GE.U32.AND P2, PT, R8, UR18, PT ;  /* 0x0000001208007c0c */ /* 0x000fe4000bf46070 */
[----:B------:R-:W-:-:S04]  /*3510*/  SHF.R.S32.HI R6, RZ, 0x1f, R8 ;  /* 0x0000001fff067819 */ /* 0x000fc80000011408 */
[----:B------:R-:W-:Y:S01]  /*3520*/  ISETP.GE.U32.AND.EX P2, PT, R6, UR19, PT, P2 ;  /* 0x0000001306007c0c */ /* 0x000fe2000bf46120 */
[----:B------:R-:W-:-:S03]  /*3530*/  VIADD R6, R24, 0xfffffffe ;  /* 0xfffffffe18067836 */ /* 0x000fc60000000000 */
[----:B------:R-:W-:Y:S02]  /*3540*/  ISETP.GT.AND P2, PT, R8, -0x1, !P2 ;  /* 0xffffffff0800780c */ /* 0x000fe40005744270 */
[----:B------:R-:W-:Y:S02]  /*3550*/  ISETP.GE.U32.AND P1, PT, R6, UR18, PT ;  /* 0x0000001206007c0c */ /* 0x000fe4000bf26070 */
[----:B------:R-:W-:Y:S02]  /*3560*/  PLOP3.LUT P2, PT, P0, P2, PT, 0x80, 0x8 ;  /* 0x000000000008781c */ /* 0x000fe40000745070 */
[----:B------:R-:W-:-:S04]  /*3570*/  SHF.R.S32.HI R7, RZ, 0x1f, R6 ;  /* 0x0000001fff077819 */ /* 0x000fc80000011406 */
[----:B------:R-:W-:-:S04]  /*3580*/  ISETP.GE.U32.AND.EX P1, PT, R7, UR19, PT, P1 ;  /* 0x0000001307007c0c */ /* 0x000fc8000bf26110 */
[----:B------:R-:W-:-:S03]  /*3590*/  ISETP.GT.AND P1, PT, R6, -0x1, !P1 ;  /* 0xffffffff0600780c */ /* 0x000fc60004f24270 */
[----:B------:R-:W1:Y:S01]  /*35a0*/  @P2 LDC.64 R10, c[0x0][0x380] ;  /* 0x0000e000ff0a2b82 */ /* 0x000e620000000a00 */
[----:B------:R-:W-:Y:S01]  /*35b0*/  @P2 IMAD R7, R5, UR18, RZ ;  /* 0x0000001205072c24 */ /* 0x000fe2000f8e02ff */
[----:B------:R-:W-:Y:S01]  /*35c0*/  PLOP3.LUT P1, PT, P0, P1, PT, 0x80, 0x8 ;  /* 0x000000000008781c */ /* 0x000fe20000723070 */
[----:B------:R-:W-:Y:S01]  /*35d0*/  @P2 IMAD.MOV.U32 R9, RZ, RZ, RZ ;  /* 0x000000ffff092224 */ /* 0x000fe200078e00ff */
[----:B------:R-:W2:Y:S01]  /*35e0*/  @P2 LDG.E.CONSTANT R17, desc[UR14][R14.64] ;  /* 0x0000000e0e112981 */ /* 0x000ea2000c1e9900 */
[C---:B------:R-:W-:Y:S02]  /*35f0*/  @P2 IMAD R7, R4.reuse, UR19, R7 ;  /* 0x0000001304072c24 */ /* 0x040fe4000f8e0207 */
[----:B------:R-:W-:-:S04]  /*3600*/  @P2 IMAD.WIDE.U32 R8, R4, UR18, R8 ;  /* 0x0000001204082c25 */ /* 0x000fc8000f8e0008 */
[----:B------:R-:W-:Y:S01]  /*3610*/  @P2 IMAD.IADD R7, R9, 0x1, R7 ;  /* 0x0000000109072824 */ /* 0x000fe200078e0207 */
[----:B-1----:R-:W-:-:S04]  /*3620*/  @P2 LEA R10, P3, R8, R10, 0x2 ;  /* 0x0000000a080a2211 */ /* 0x002fc800078610ff */
[----:B------:R-:W-:Y:S02]  /*3630*/  @P2 LEA.HI.X R11, R8, R11, R7, 0x2, P3 ;  /* 0x0000000b080b2211 */ /* 0x000fe400018f1407 */
[----:B------:R-:W1:Y:S01]  /*3640*/  @P1 LDC.64 R8, c[0x0][0x380] ;  /* 0x0000e000ff081b82 */ /* 0x000e620000000a00 */
[----:B------:R-:W-:Y:S02]  /*3650*/  UIMAD UR17, UR4, UR21, UR9 ;  /* 0x00000015041172a4 */ /* 0x000fe4000f8e0209 */
[----:B------:R3:W2:Y:S01]  /*3660*/  @P2 LDG.E.CONSTANT R16, desc[UR14][R10.64] ;  /* 0x0000000e0a102981 */ /* 0x0006a2000c1e9900 */
[----:B------:R-:W-:Y:S01]  /*3670*/  UMOV UR9, URZ ;  /* 0x000000ff00097c82 */ /* 0x000fe20008000000 */
[----:B------:R-:W-:Y:S01]  /*3680*/  @P1 IMAD R19, R5, UR18, RZ ;  /* 0x0000001205131c24 */ /* 0x000fe2000f8e02ff */
[----:B------:R-:W-:Y:S01]  /*3690*/  UIMAD.WIDE.U32 UR8, UR4, UR20, UR8 ;  /* 0x00000014040872a5 */ /* 0x000fe2000f8e0008 */
[----:B------:R-:W-:Y:S02]  /*36a0*/  @P1 IMAD.MOV.U32 R7, RZ, RZ, RZ ;  /* 0x000000ffff071224 */ /* 0x000fe400078e00ff */
[C---:B------:R-:W-:Y:S01]  /*36b0*/  @P1 IMAD R19, R4.reuse, UR19, R19 ;  /* 0x0000001304131c24 */ /* 0x040fe2000f8e0213 */
[----:B------:R-:W-:Y:S01]  /*36c0*/  UIADD3 UR9, UPT, UPT, UR9, UR17, URZ ;  /* 0x0000001109097290 */ /* 0x000fe2000fffe0ff */
[----:B------:R-:W-:Y:S01]  /*36d0*/  @P1 IMAD.WIDE.U32 R6, R4, UR18, R6 ;  /* 0x0000001204061c25 */ /* 0x000fe2000f8e0006 */
[----:B0-----:R-:W-:-:S03]  /*36e0*/  ULEA UR17, UP0, UR8, UR22, 0x2 ;  /* 0x0000001608117291 */ /* 0x001fc6000f8010ff */
[----:B------:R-:W-:Y:S01]  /*36f0*/  @P1 IMAD.IADD R7, R19, 0x1, R7 ;  /* 0x0000000113071824 */ /* 0x000fe200078e0207 */
[----:B------:R-:W-:Y:S01]  /*3700*/  ULEA.HI.X UR9, UR8, UR23, UR9, 0x2, UP0 ;  /* 0x0000001708097291 */ /* 0x000fe200080f1409 */
[----:B-1----:R-:W-:-:S04]  /*3710*/  @P1 LEA R8, P3, R6, R8, 0x2 ;  /* 0x0000000806081211 */ /* 0x002fc800078610ff */
[----:B------:R-:W-:Y:S01]  /*3720*/  @P1 LEA.HI.X R9, R6, R9, R7, 0x2, P3 ;  /* 0x0000000906091211 */ /* 0x000fe200018f1407 */
[----:B------:R-:W-:Y:S01]  /*3730*/  IMAD.U32 R6, RZ, RZ, UR17 ;  /* 0x00000011ff067e24 */ /* 0x000fe2000f8e00ff */
[----:B------:R-:W-:-:S04]  /*3740*/  MOV R7, UR9 ;  /* 0x0000000900077c02 */ /* 0x000fc80008000f00 */
[----:B------:R0:W4:Y:S04]  /*3750*/  @P1 LDG.E.CONSTANT R9, desc[UR14][R8.64] ;  /* 0x0000000e08091981 */ /* 0x000128000c1e9900 */
[----:B------:R-:W4:Y:S01]  /*3760*/  @P1 LDG.E.CONSTANT R11, desc[UR14][R6.64+0x4] ;  /* 0x0000040e060b1981 */ /* 0x000f22000c1e9900 */
[----:B------:R-:W-:-:S05]  /*3770*/  VIADD R20, R24, 0xffffffff ;  /* 0xffffffff18147836 */ /* 0x000fca0000000000 */
[----:B------:R-:W-:Y:S02]  /*3780*/  ISETP.GE.U32.AND P6, PT, R20, UR18, PT ;  /* 0x0000001214007c0c */ /* 0x000fe4000bfc6070 */
[----:B---3--:R-:W-:-:S04]  /*3790*/  SHF.R.S32.HI R10, RZ, 0x1f, R20 ;  /* 0x0000001fff0a7819 */ /* 0x008fc80000011414 */
[----:B------:R-:W-:-:S04]  /*37a0*/  ISETP.GE.U32.AND.EX P6, PT, R10, UR19, PT, P6 ;  /* 0x000000130a007c0c */ /* 0x000fc8000bfc6160 */
[----:B------:R-:W-:-:S04]  /*37b0*/  ISETP.GT.AND P6, PT, R20, -0x1, !P6 ;  /* 0xffffffff1400780c */ /* 0x000fc800077c4270 */
[----:B------:R-:W-:Y:S01]  /*37c0*/  PLOP3.LUT P6, PT, P0, P6, PT, 0x80, 0x8 ;  /* 0x000000000008781c */ /* 0x000fe200007cd070 */
[C---:B0-----:R-:W-:Y:S01]  /*37d0*/  VIADD R8, R24.reuse, 0x1 ;  /* 0x0000000118087836 */ /* 0x041fe20000000000 */
[----:B------:R-:W-:Y:S02]  /*37e0*/  ISETP.GE.U32.AND P5, PT, R24, UR18, PT ;  /* 0x0000001218007c0c */ /* 0x000fe4000bfa6070 */
[----:B------:R-:W-:-:S09]  /*37f0*/  SHF.R.S32.HI R10, RZ, 0x1f, R24 ;  /* 0x0000001fff0a7819 */ /* 0x000fd20000011418 */
[----:B------:R-:W0:Y:S01]  /*3800*/  @P6 LDC.64 R14, c[0x0][0x380] ;  /* 0x0000e000ff0e6b82 */ /* 0x000e220000000a00 */
[----:B------:R-:W-:Y:S02]  /*3810*/  ISETP.GE.U32.AND.EX P5, PT, R10, UR19, PT, P5 ;  /* 0x000000130a007c0c */ /* 0x000fe4000bfa6150 */
[----:B------:R-:W-:Y:S02]  /*3820*/  ISETP.GE.U32.AND P4, PT, R8, UR18, PT ;  /* 0x0000001208007c0c */ /* 0x000fe4000bf86070 */
[----:B------:R-:W-:Y:S02]  /*3830*/  SHF.R.S32.HI R10, RZ, 0x1f, R8 ;  /* 0x0000001fff0a7819 */ /* 0x000fe40000011408 */
[----:B------:R-:W-:Y:S01]  /*3840*/  ISETP.GT.AND P5, PT, R24, -0x1, !P5 ;  /* 0xffffffff1800780c */ /* 0x000fe20006fa4270 */
[----:B------:R-:W-:Y:S01]  /*3850*/  @P6 IMAD R19, R5, UR18, RZ ;  /* 0x0000001205136c24 */ /* 0x000fe2000f8e02ff */
[----:B------:R-:W-:Y:S01]  /*3860*/  ISETP.GE.U32.AND.EX P4, PT, R10, UR19, PT, P4 ;  /* 0x000000130a007c0c */ /* 0x000fe2000bf86140 */
[----:B------:R-:W-:Y:S01]  /*3870*/  @P6 IMAD.MOV.U32 R21, RZ, RZ, RZ ;  /* 0x000000ffff156224 */ /* 0x000fe200078e00ff */
[----:B------:R-:W-:Y:S01]  /*3880*/  PLOP3.LUT P5, PT, P0, P5, PT, 0x80, 0x8 ;  /* 0x000000000008781c */ /* 0x000fe200007ab070 */
[----:B------:R-:W-:Y:S01]  /*3890*/  VIADD R10, R24, 0x2 ;  /* 0x00000002180a7836 */ /* 0x000fe20000000000 */
[----:B------:R-:W-:Y:S01]  /*38a0*/  ISETP.GT.AND P4, PT, R8, -0x1, !P4 ;  /* 0xffffffff0800780c */ /* 0x000fe20006784270 */
[----:B------:R-:W-:-:S04]  /*38b0*/  @P6 IMAD.WIDE.U32 R20, R4, UR18, R20 ;  /* 0x0000001204146c25 */ /* 0x000fc8000f8e0014 */
[----:B------:R-:W-:Y:S01]  /*38c0*/  @P6 IMAD R19, R4, UR19, R19 ;  /* 0x0000001304136c24 */ /* 0x000fe2000f8e0213 */
[----:B------:R-:W-:Y:S02]  /*38d0*/  PLOP3.LUT P4, PT, P0, P4, PT, 0x80, 0x8 ;  /* 0x000000000008781c */ /* 0x000fe40000789070 */
[----:B------:R-:W-:Y:S02]  /*38e0*/  ISETP.GE.U32.AND P3, PT, R10, UR18, PT ;  /* 0x000000120a007c0c */ /* 0x000fe4000bf66070 */
[----:B------:R-:W-:-:S04]  /*38f0*/  SHF.R.S32.HI R18, RZ, 0x1f, R10 ;  /* 0x0000001fff127819 */ /* 0x000fc8000001140a */
[----:B------:R-:W-:-:S04]  /*3900*/  ISETP.GE.U32.AND.EX P3, PT, R18, UR19, PT, P3 ;  /* 0x0000001312007c0c */ /* 0x000fc8000bf66130 */
[----:B------:R-:W-:-:S04]  /*3910*/  ISETP.GT.AND P3, PT, R10, -0x1, !P3 ;  /* 0xffffffff0a00780c */ /* 0x000fc80005f64270 */
[----:B------:R-:W-:Y:S01]  /*3920*/  PLOP3.LUT P3, PT, P0, P3, PT, 0x80, 0x8 ;  /* 0x000000000008781c */ /* 0x000fe20000767070 */
[----:B------:R-:W-:Y:S02]  /*3930*/  @P5 IMAD.MOV.U32 R22, RZ, RZ, R24 ;  /* 0x000000ffff165224 */ /* 0x000fe400078e0018 */
[----:B------:R-:W-:Y:S02]  /*3940*/  @P5 IMAD.MOV.U32 R23, RZ, RZ, RZ ;  /* 0x000000ffff175224 */ /* 0x000fe400078e00ff */
[----:B------:R-:W-:-:S08]  /*3950*/  @P5 IMAD.WIDE.U32 R26, R4, UR18, R22 ;  /* 0x00000012041a5c25 */ /* 0x000fd0000f8e0016 */
[----:B------:R-:W1:Y:S01]  /*3960*/  @P3 LDC.64 R22, c[0x0][0x380] ;  /* 0x0000e000ff163b82 */ /* 0x000e620000000a00 */
[----:B------:R-:W-:Y:S01]  /*3970*/  P2R R25, PR, RZ, 0x40 ;  /* 0x00000040ff197803 */ /* 0x000fe20000000000 */
[----:B--2---:R-:W-:Y:S01]  /*3980*/  @P2 FFMA R2, R17, R16, R2 ;  /* 0x0000001011022223 */ /* 0x004fe20000000002 */
[----:B------:R-:W-:Y:S01]  /*3990*/  @P6 IMAD.IADD R17, R19, 0x1, R21 ;  /* 0x0000000113116824 */ /* 0x000fe200078e0215 */
[----:B0-----:R-:W-:Y:S01]  /*39a0*/  @P6 LEA R14, P2, R20, R14, 0x2 ;  /* 0x0000000e140e6211 */ /* 0x001fe200078410ff */
[----:B------:R-:W-:-:S03]  /*39b0*/  VIADD R16, R24, 0x3 ;  /* 0x0000000318107836 */ /* 0x000fc60000000000 */
[----:B------:R-:W0:Y:S01]  /*39c0*/  @P5 LDC.64 R18, c[0x0][0x380] ;  /* 0x0000e000ff125b82 */ /* 0x000e220000000a00 */
[----:B------:R-:W-:Y:S02]  /*39d0*/  @P6 LEA.HI.X R15, R20, R15, R17, 0x2, P2 ;  /* 0x0000000f140f6211 */ /* 0x000fe400010f1411 */
[----:B------:R-:W-:Y:S02]  /*39e0*/  ISETP.GE.U32.AND P2, PT, R16, UR18, PT ;  /* 0x0000001210007c0c */ /* 0x000fe4000bf46070 */
[----:B------:R-:W-:-:S03]  /*39f0*/  SHF.R.S32.HI R17, RZ, 0x1f, R16 ;  /* 0x0000001fff117819 */ /* 0x000fc60000011410 */
[----:B------:R-:W2:Y:S01]  /*3a00*/  @P4 LDC.64 R20, c[0x0][0x380] ;  /* 0x0000e000ff144b82 */ /* 0x000ea20000000a00 */
[----:B------:R-:W-:-:S04]  /*3a10*/  ISETP.GE.U32.AND.EX P2, PT, R17, UR19, PT, P2 ;  /* 0x0000001311007c0c */ /* 0x000fc8000bf46120 */
[----:B------:R-:W-:-:S04]  /*3a20*/  ISETP.GT.AND P2, PT, R16, -0x1, !P2 ;  /* 0xffffffff1000780c */ /* 0x000fc80005744270 */
[----:B------:R-:W-:Y:S01]  /*3a30*/  PLOP3.LUT P2, PT, P0, P2, PT, 0x80, 0x8 ;  /* 0x000000000008781c */ /* 0x000fe20000745070 */
[----:B------:R-:W-:-:S04]  /*3a40*/  @P5 IMAD R17, R5, UR18, RZ ;  /* 0x0000001205115c24 */ /* 0x000fc8000f8e02ff */
[----:B------:R-:W-:Y:S02]  /*3a50*/  @P5 IMAD R17, R4, UR19, R17 ;  /* 0x0000001304115c24 */ /* 0x000fe4000f8e0211 */
[----:B----4-:R-:W-:Y:S01]  /*3a60*/  @P1 FFMA R2, R11, R9, R2 ;  /* 0x000000090b021223 */ /* 0x010fe20000000002 */
[----:B------:R-:W-:Y:S01]  /*3a70*/  @P4 MOV R9, RZ ;  /* 0x000000ff00094202 */ /* 0x000fe20000000f00 */
[----:B------:R-:W-:Y:S01]  /*3a80*/  @P4 IMAD R11, R5, UR18, RZ ;  /* 0x00000012050b4c24 */ /* 0x000fe2000f8e02ff */
[----:B0-----:R-:W-:Y:S01]  /*3a90*/  @P5 LEA R18, P1, R26, R18, 0x2 ;  /* 0x000000121a125211 */ /* 0x001fe200078210ff */
[----:B------:R-:W-:Y:S02]  /*3aa0*/  @P5 IMAD.IADD R17, R17, 0x1, R27 ;  /* 0x0000000111115824 */ /* 0x000fe400078e021b */
[----:B------:R-:W3:Y:S01]  /*3ab0*/  @P2 LDG.E.CONSTANT R31, desc[UR14][R6.64+0x18] ;  /* 0x0000180e061f2981 */ /* 0x000ee2000c1e9900 */
[C---:B------:R-:W-:Y:S02]  /*3ac0*/  @P4 IMAD.WIDE.U32 R28, R4.reuse, UR18, R8 ;  /* 0x00000012041c4c25 */ /* 0x040fe4000f8e0008 */
[----:B------:R-:W0:Y:S02]  /*3ad0*/  @P2 LDC.64 R8, c[0x0][0x380] ;  /* 0x0000e000ff082b82 */ /* 0x000e240000000a00 */
[----:B------:R-:W-:Y:S01]  /*3ae0*/  @P4 IMAD R11, R4, UR19, R11 ;  /* 0x00000013040b4c24 */ /* 0x000fe2000f8e020b */
[----:B------:R-:W-:-:S02]  /*3af0*/  @P5 LEA.HI.X R19, R26, R19, R17, 0x2, P1 ;  /* 0x000000131a135211 */ /* 0x000fc400008f1411 */
[C---:B--2---:R-:W-:Y:S01]  /*3b00*/  @P4 LEA R20, P1, R28.reuse, R20, 0x2 ;  /* 0x000000141c144211 */ /* 0x044fe200078210ff */
[----:B------:R-:W-:Y:S02]  /*3b10*/  @P4 IMAD.IADD R11, R11, 0x1, R29 ;  /* 0x000000010b0b4824 */ /* 0x000fe400078e021d */
[C---:B------:R-:W-:Y:S01]  /*3b20*/  @P3 IMAD R29, R5.reuse, UR18, RZ ;  /* 0x00000012051d3c24 */ /* 0x040fe2000f8e02ff */
[----:B------:R-:W2:Y:S02]  /*3b30*/  @P5 LDG.E.CONSTANT R18, desc[UR14][R18.64] ;  /* 0x0000000e12125981 */ /* 0x000ea4000c1e9900 */
[----:B------:R-:W-:Y:S01]  /*3b40*/  @P4 LEA.HI.X R21, R28, R21, R11, 0x2, P1 ;  /* 0x000000151c154211 */ /* 0x000fe200008f140b */
[----:B------:R-:W-:Y:S02]  /*3b50*/  @P3 IMAD.MOV.U32 R11, RZ, RZ, RZ ;  /* 0x000000ffff0b3224 */ /* 0x000fe400078e00ff */
[C---:B------:R-:W-:Y:S02]  /*3b60*/  @P3 IMAD R29, R4.reuse, UR19, R29 ;  /* 0x00000013041d3c24 */ /* 0x040fe4000f8e021d */
[----:B------:R-:W-:Y:S01]  /*3b70*/  @P3 IMAD.WIDE.U32 R10, R4, UR18, R10 ;  /* 0x00000012040a3c25 */ /* 0x000fe2000f8e000a */
[----:B------:R-:W4:Y:S03]  /*3b80*/  @P4 LDG.E.CONSTANT R20, desc[UR14][R20.64] ;  /* 0x0000000e14144981 */ /* 0x000f26000c1e9900 */
[----:B------:R-:W-:-:S02]  /*3b90*/  @P2 IMAD R27, R5, UR18, RZ ;  /* 0x00000012051b2c24 */ /* 0x000fc4000f8e02ff */
[----:B------:R-:W-:Y:S01]  /*3ba0*/  @P2 IMAD.MOV.U32 R17, RZ, RZ, RZ ;  /* 0x000000ffff112224 */ /* 0x000fe200078e00ff */
[----:B-1----:R-:W-:Y:S01]  /*3bb0*/  @P3 LEA R22, P1, R10, R22, 0x2 ;  /* 0x000000160a163211 */ /* 0x002fe200078210ff */
[----:B------:R-:W-:Y:S02]  /*3bc0*/  @P3 IMAD.IADD R29, R29, 0x1, R11 ;  /* 0x000000011d1d3824 */ /* 0x000fe400078e020b */
[----:B------:R-:W-:-:S04]  /*3bd0*/  @P2 IMAD.WIDE.U32 R16, R4, UR18, R16 ;  /* 0x0000001204102c25 */ /* 0x000fc8000f8e0010 */
[----:B------:R-:W-:Y:S01]  /*3be0*/  @P2 IMAD R27, R4, UR19, R27 ;  /* 0x00000013041b2c24 */ /* 0x000fe2000f8e021b */
[----:B------:R-:W-:Y:S01]  /*3bf0*/  @P3 LEA.HI.X R23, R10, R23, R29, 0x2, P1 ;  /* 0x000000170a173211 */ /* 0x000fe200008f141d */
[----:B------:R-:W-:Y:S01]  /*3c00*/  VIADD R11, R24, 0x4 ;  /* 0x00000004180b7836 */ /* 0x000fe20000000000 */
[----:B0-----:R-:W-:Y:S01]  /*3c10*/  @P2 LEA R26, P1, R16, R8, 0x2 ;  /* 0x00000008101a2211 */ /* 0x001fe200078210ff */
[----:B------:R-:W-:Y:S01]  /*3c20*/  @P2 IMAD.IADD R27, R27, 0x1, R17 ;  /* 0x000000011b1b2824 */ /* 0x000fe200078e0211 */
[----:B------:R-:W5:Y:S01]  /*3c30*/  @P3 LDG.E.CONSTANT R29, desc[UR14][R6.64+0x14] ;  /* 0x0000140e061d3981 */ /* 0x000f62000c1e9900 */
[----:B------:R-:W-:-:S03]  /*3c40*/  VIADD R10, R24, 0x4 ;  /* 0x00000004180a7836 */ /* 0x000fc60000000000 */
[----:B------:R-:W-:Y:S01]  /*3c50*/  @P2 LEA.HI.X R27, R16, R9, R27, 0x2, P1 ;  /* 0x00000009101b2211 */ /* 0x000fe200008f141b */
[----:B------:R-:W5:Y:S01]  /*3c60*/  @P3 LDG.E.CONSTANT R22, desc[UR14][R22.64] ;  /* 0x0000000e16163981 */ /* 0x000f62000c1e9900 */
[----:B------:R-:W-:Y:S02]  /*3c70*/  ISETP.GE.U32.AND P1, PT, R11, UR18, PT ;  /* 0x000000120b007c0c */ /* 0x000fe4000bf26070 */
[----:B------:R-:W-:Y:S01]  /*3c80*/  SHF.R.S32.HI R8, RZ, 0x1f, R10 ;  /* 0x0000001fff087819 */ /* 0x000fe2000001140a */
[----:B------:R-:W3:Y:S03]  /*3c90*/  @P2 LDG.E.CONSTANT R26, desc[UR14][R26.64] ;  /* 0x0000000e1a1a2981 */ /* 0x000ee6000c1e9900 */
[----:B------:R-:W-:-:S04]  /*3ca0*/  ISETP.GE.U32.AND.EX P1, PT, R8, UR19, PT, P1 ;  /* 0x0000001308007c0c */ /* 0x000fc8000bf26110 */
[----:B------:R-:W-:-:S04]  /*3cb0*/  ISETP.GT.AND P1, PT, R11, -0x1, !P1 ;  /* 0xffffffff0b00780c */ /* 0x000fc80004f24270 */
[----:B------:R-:W-:-:S13]  /*3cc0*/  PLOP3.LUT P1, PT, P0, P1, PT, 0x80, 0x8 ;  /* 0x000000000008781c */ /* 0x000fda0000723070 */
[----:B------:R-:W0:Y:S01]  /*3cd0*/  @P1 LDC.64 R8, c[0x0][0x380] ;  /* 0x0000e000ff081b82 */ /* 0x000e220000000a00 */
[----:B------:R-:W-:Y:S01]  /*3ce0*/  @P1 IMAD R17, R5, UR18, RZ ;  /* 0x0000001205111c24 */ /* 0x000fe2000f8e02ff */
[----:B------:R-:W3:Y:S01]  /*3cf0*/  @P1 LDG.E.CONSTANT R33, desc[UR14][R6.64+0x1c] ;  /* 0x00001c0e06211981 */ /* 0x000ee2000c1e9900 */
[----:B------:R-:W-:Y:S02]  /*3d00*/  @P1 IMAD.MOV.U32 R11, RZ, RZ, RZ ;  /* 0x000000ffff0b1224 */ /* 0x000fe400078e00ff */
[C---:B------:R-:W-:Y:S02]  /*3d10*/  @P1 IMAD R17, R4.reuse, UR19, R17 ;  /* 0x0000001304111c24 */ /* 0x040fe4000f8e0211 */
[----:B------:R-:W-:-:S04]  /*3d20*/  @P1 IMAD.WIDE.U32 R10, R4, UR18, R10 ;  /* 0x00000012040a1c25 */ /* 0x000fc8000f8e000a */
[----:B------:R-:W-:Y:S02]  /*3d30*/  @P1 IMAD.IADD R11, R17, 0x1, R11 ;  /* 0x00000001110b1824 */ /* 0x000fe400078e020b */
[----:B------:R-:W2:Y:S01]  /*3d40*/  @P5 LDG.E.CONSTANT R17, desc[UR14][R6.64+0xc] ;  /* 0x00000c0e06115981 */ /* 0x000ea2000c1e9900 */
[----:B0-----:R-:W-:-:S04]  /*3d50*/  @P1 LEA R8, P6, R10, R8, 0x2 ;  /* 0x000000080a081211 */ /* 0x001fc800078c10ff */
[----:B------:R-:W-:Y:S02]  /*3d60*/  @P1 LEA.HI.X R9, R10, R9, R11, 0x2, P6 ;  /* 0x000000090a091211 */ /* 0x000fe400030f140b */
[----:B------:R-:W-:Y:S02]  /*3d70*/  ISETP.NE.AND P6, PT, R25, RZ, PT ;  /* 0x000000ff1900720c */ /* 0x000fe40003fc5270 */
[----:B------:R-:W4:Y:S04]  /*3d80*/  @P4 LDG.E.CONSTANT R25, desc[UR14][R6.64+0x10] ;  /* 0x0000100e06194981 */ /* 0x000f28000c1e9900 */
[----:B------:R-:W3:Y:S07]  /*3d90*/  @P1 LDG.E.CONSTANT R8, desc[UR14][R8.64] ;  /* 0x0000000e08081981 */ /* 0x000eee000c1e9900 */
[----:B------:R-:W5:Y:S04]  /*3da0*/  @P6 LDG.E.CONSTANT R15, desc[UR14][R14.64] ;  /* 0x0000000e0e0f6981 */ /* 0x000f68000c1e9900 */
[----:B------:R-:W5:Y:S01]  /*3db0*/  @P6 LDG.E.CONSTANT R11, desc[UR14][R6.64+0x8] ;  /* 0x0000080e060b6981 */ /* 0x000f62000c1e9900 */
[----:B------:R-:W-:-:S04]  /*3dc0*/  UIADD3 UR6, UP0, UPT, UR6, 0x8, URZ ;  /* 0x0000000806067890 */ /* 0x000fc8000ff1e0ff */
[----:B------:R-:W-:Y:S02]  /*3dd0*/  UIADD3.X UR7, UPT, UPT, URZ, UR7, URZ, UP0, !UPT ;  /* 0x00000007ff077290 */ /* 0x000fe400087fe4ff */
[----:B------:R-:W-:-:S04]  /*3de0*/  UIADD3 UR8, UP0, UPT, UR6, -UR10, URZ ;  /* 0x8000000a06087290 */ /* 0x000fc8000ff1e0ff */
[----:B------:R-:W-:Y:S02]  /*3df0*/  UIADD3.X UR9, UPT, UPT, UR7, ~UR21, URZ, UP0, !UPT ;  /* 0x8000001507097290 */ /* 0x000fe400087fe4ff */
[----:B------:R-:W-:-:S04]  /*3e00*/  UISETP.NE.U32.AND UP0, UPT, UR8, URZ, UPT ;  /* 0x000000ff0800728c */ /* 0x000fc8000bf05070 */
[----:B------:R-:W-:Y:S01]  /*3e10*/  UISETP.NE.AND.EX UP0, UPT, UR9, URZ, UPT, UP0 ;  /* 0x000000ff0900728c */ /* 0x000fe2000bf05300 */
[----:B------:R-:W-:Y:S01]  /*3e20*/  IADD3 R24, PT, PT, R24, 0x8, RZ ;  /* 0x0000000818187810 */ /* 0x000fe20007ffe0ff */
[----:B------:R-:W-:-:S04]  /*3e30*/  UIADD3 UR11, UP1, UPT, UR11, 0x20, URZ ;  /* 0x000000200b0b7890 */ /* 0x000fc8000ff3e0ff */
[----:B------:R-:W-:Y:S01]  /*3e40*/  UIADD3.X UR12, UPT, UPT, URZ, UR12, URZ, UP1, !UPT ;  /* 0x0000000cff0c7290 */ /* 0x000fe20008ffe4ff */
[----:B-----5:R-:W-:-:S04]  /*3e50*/  @P6 FFMA R2, R11, R15, R2 ;  /* 0x0000000f0b026223 */ /* 0x020fc80000000002 */
[----:B--2---:R-:W-:-:S04]  /*3e60*/  @P5 FFMA R2, R17, R18, R2 ;  /* 0x0000001211025223 */ /* 0x004fc80000000002 */
[----:B----4-:R-:W-:-:S04]  /*3e70*/  @P4 FFMA R2, R25, R20, R2 ;  /* 0x0000001419024223 */ /* 0x010fc80000000002 */
[----:B------:R-:W-:-:S04]  /*3e80*/  @P3 FFMA R2, R29, R22, R2 ;  /* 0x000000161d023223 */ /* 0x000fc80000000002 */
[----:B---3--:R-:W-:-:S04]  /*3e90*/  @P2 FFMA R2, R31, R26, R2 ;  /* 0x0000001a1f022223 */ /* 0x008fc80000000002 */
[----:B------:R-:W-:Y:S01]  /*3ea0*/  @P1 FFMA R2, R33, R8, R2 ;  /* 0x0000000821021223 */ /* 0x000fe20000000002 */
[----:B------:R-:W-:Y:S06]  /*3eb0*/  BRA.U UP0, `(.L_x_27) ;  /* 0xfffffff5007c7547 */ /* 0x000fec000b83ffff */
[----:B------:R-:W0:Y:S01]  /*3ec0*/  LDCU UR7, c[0x0][0x3b4] ;  /* 0x00007680ff0777ac */ /* 0x000e220008000800 */
[----:B------:R-:W-:-:S05]  /*3ed0*/  UMOV UR6, UR10 ;  /* 0x0000000a00067c82 */ /* 0x000fca0008000000 */
.L_x_26:
[----:B------:R-:W1:Y:S02]  /*3ee0*/  LDCU UR8, c[0x0][0x3b0] ;  /* 0x00007600ff0877ac */ /* 0x000e640008000800 */
[----:B-1----:R-:W-:-:S04]  /*3ef0*/  ULOP3.LUT UR8, UR8, 0x7, URZ, 0xc0, !UPT ;  /* 0x0000000708087892 */ /* 0x002fc8000f8ec0ff */
[----:B------:R-:W-:-:S04]  /*3f00*/  UISETP.NE.U32.AND UP0, UPT, UR8, URZ, UPT ;  /* 0x000000ff0800728c */ /* 0x000fc8000bf05070 */
[----:B------:R-:W-:-:S09]  /*3f10*/  UISETP.NE.AND.EX UP0, UPT, URZ, URZ, UPT, UP0 ;  /* 0x000000ffff00728c */ /* 0x000fd2000bf05300 */
[----:B------:R-:W-:Y:S05]  /*3f20*/  BRA.U !UP0, `(.L_x_28) ;  /* 0x0000000d08487547 */ /* 0x000fea000b800000 */
[----:B------:R-:W-:-:S04]  /*3f30*/  UIADD3 UR8, UP0, UPT, UR8, -0x1, URZ ;  /* 0xffffffff08087890 */ /* 0x000fc8000ff1e0ff */
[----:B------:R-:W-:Y:S02]  /*3f40*/  UIADD3.X UR9, UPT, UPT, URZ, -0x1, URZ, UP0, !UPT ;  /* 0xffffffffff097890 */ /* 0x000fe400087fe4ff */
[----:B------:R-:W-:-:S04]  /*3f50*/  UISETP.GE.U32.AND UP0, UPT, UR8, 0x3, UPT ;  /* 0x000000030800788c */ /* 0x000fc8000bf06070 */
[----:B------:R-:W-:-:S09]  /*3f60*/  UISETP.GE.U32.AND.EX UP0, UPT, UR9, URZ, UPT, UP0 ;  /* 0x000000ff0900728c */ /* 0x000fd2000bf06100 */
[----:B------:R-:W-:Y:S05]  /*3f70*/  BRA.U !UP0, `(.L_x_29) ;  /* 0x0000000508807547 */ /* 0x000fea000b800000 */
[----:B------:R-:W1:Y:S01]  /*3f80*/  LDCU.64 UR22, c[0x0][0x3a0] ;  /* 0x00007400ff1677ac */ /* 0x000e620008000a00 */
[----:B------:R-:W-:Y:S01]  /*3f90*/  BSSY.RECONVERGENT B0, `(.L_x_30) ;  /* 0x0000027000007945 */ /* 0x000fe20003800200 */
[----:B------:R-:W-:-:S06]  /*3fa0*/  USHF.R.U64 UR8, UR13, 0x1, UR16 ;  /* 0x000000010d087899 */ /* 0x000fcc0008001210 */
[----:B------:R-:W-:-:S04]  /*3fb0*/  VIADD R6, R12, -UR8 ;  /* 0x800000080c067c36 */ /* 0x000fc80008000000 */
[----:B------:R-:W-:-:S04]  /*3fc0*/  VIADD R6, R6, UR6 ;  /* 0x0000000606067c36 */ /* 0x000fc80008000000 */
[C---:B------:R-:W-:Y:S01]  /*3fd0*/  VIADD R14, R6.reuse, 0x1 ;  /* 0x00000001060e7836 */ /* 0x040fe20000000000 */
[C---:B-1----:R-:W-:Y:S01]  /*3fe0*/  ISETP.GE.U32.AND P2, PT, R6.reuse, UR22, PT ;  /* 0x0000001606007c0c */ /* 0x042fe2000bf46070 */
[C---:B------:R-:W-:Y:S01]  /*3ff0*/  VIADD R8, R6.reuse, 0x2 ;  /* 0x0000000206087836 */ /* 0x040fe20000000000 */
[----:B------:R-:W-:Y:S01]  /*4000*/  SHF.R.S32.HI R7, RZ, 0x1f, R6 ;  /* 0x0000001fff077819 */ /* 0x000fe20000011406 */
[----:B------:R-:W-:Y:S01]  /*4010*/  VIADD R18, R6, 0x3 ;  /* 0x0000000306127836 */ /* 0x000fe20000000000 */
[----:B------:R-:W-:Y:S02]  /*4020*/  ISETP.GE.U32.AND P1, PT, R14, UR22, PT ;  /* 0x000000160e007c0c */ /* 0x000fe4000bf26070 */
[----:B------:R-:W-:Y:S02]  /*4030*/  ISETP.GE.U32.AND.EX P2, PT, R7, UR23, PT, P2 ;  /* 0x0000001707007c0c */ /* 0x000fe4000bf46120 */
[----:B------:R-:W-:Y:S02]  /*4040*/  ISETP.GE.U32.AND P3, PT, R8, UR22, PT ;  /* 0x0000001608007c0c */ /* 0x000fe4000bf66070 */
[----:B------:R-:W-:-:S02]  /*4050*/  ISETP.GT.AND P2, PT, R6, -0x1, !P2 ;  /* 0xffffffff0600780c */ /* 0x000fc40005744270 */
[----:B------:R-:W-:Y:S02]  /*4060*/  SHF.R.S32.HI R7, RZ, 0x1f, R14 ;  /* 0x0000001fff077819 */ /* 0x000fe4000001140e */
[----:B------:R-:W-:Y:S02]  /*4070*/  PLOP3.LUT P2, PT, P0, P2, PT, 0x80, 0x8 ;  /* 0x000000000008781c */ /* 0x000fe40000745070 */
[----:B------:R-:W-:Y:S02]  /*4080*/  SHF.R.S32.HI R9, RZ, 0x1f, R8 ;  /* 0x0000001fff097819 */ /* 0x000fe40000011408 */
[----:B------:R-:W-:Y:S02]  /*4090*/  ISETP.GE.U32.AND.EX P1, PT, R7, UR23, PT, P1 ;  /* 0x0000001707007c0c */ /* 0x000fe4000bf26110 */
[----:B------:R-:W-:-:S07]  /*40a0*/  ISETP.GE.U32.AND.EX P3, PT, R9, UR23, PT, P3 ;  /* 0x0000001709007c0c */ /* 0x000fce000bf66130 */
[----:B------:R-:W-:Y:S06]  /*40b0*/  @!P2 BRA `(.L_x_31) ;  /* 0x000000000050a947 */ /* 0x000fec0003800000 */
[----:B------:R-:W1:Y:S01]  /*40c0*/  LDCU.64 UR18, c[0x0][0x3b0] ;  /* 0x00007600ff1277ac */ /* 0x000e620008000a00 */
[----:B------:R-:W-:Y:S02]  /*40d0*/  IMAD R9, R5, UR22, RZ ;  /* 0x0000001605097c24 */ /* 0x000fe4000f8e02ff */
[----:B------:R-:W-:Y:S01]  /*40e0*/  IMAD.MOV.U32 R7, RZ, RZ, RZ ;  /* 0x000000ffff077224 */ /* 0x000fe200078e00ff */
[----:B------:R-:W2:Y:S01]  /*40f0*/  LDCU.128 UR24, c[0x0][0x380] ;  /* 0x00007000ff1877ac */ /* 0x000ea20008000c00 */
[C---:B------:R-:W-:Y:S02]  /*4100*/  IMAD R9, R4.reuse, UR23, R9 ;  /* 0x0000001704097c24 */ /* 0x040fe4000f8e0209 */
[----:B------:R-:W-:-:S04]  /*4110*/  IMAD.WIDE.U32 R6, R4, UR22, R6 ;  /* 0x0000001604067c25 */ /* 0x000fc8000f8e0006 */
[----:B------:R-:W-:Y:S01]  /*4120*/  IMAD.IADD R7, R9, 0x1, R7 ;  /* 0x0000000109077824 */ /* 0x000fe200078e0207 */
[----:B-1----:R-:W-:Y:S02]  /*4130*/  UIMAD UR11, UR5, UR18, URZ ;  /* 0x00000012050b72a4 */ /* 0x002fe4000f8e02ff */
[----:B0-----:R-:W-:Y:S02]  /*4140*/  UIMAD.WIDE.U32 UR8, UR4, UR18, UR6 ;  /* 0x00000012040872a5 */ /* 0x001fe4000f8e0006 */
[----:B------:R-:W-:Y:S01]  /*4150*/  UIMAD UR19, UR4, UR19, UR11 ;  /* 0x00000013041372a4 */ /* 0x000fe2000f8e020b */
[C---:B--2---:R-:W-:Y:S01]  /*4160*/  LEA R10, P2, R6.reuse, UR24, 0x2 ;  /* 0x00000018060a7c11 */ /* 0x044fe2000f8410ff */
[----:B------:R-:W-:Y:S02]  /*4170*/  ULEA UR11, UP0, UR8, UR26, 0x2 ;  /* 0x0000001a080b7291 */ /* 0x000fe4000f8010ff */
[----:B------:R-:W-:Y:S01]  /*4180*/  UIADD3 UR9, UPT, UPT, UR19, UR9, URZ ;  /* 0x0000000913097290 */ /* 0x000fe2000fffe0ff */
[----:B------:R-:W-:-:S03]  /*4190*/  LEA.HI.X R11, R6, UR25, R7, 0x2, P2 ;  /* 0x00000019060b7c11 */ /* 0x000fc600090f1407 */
[----:B------:R-:W-:Y:S01]  /*41a0*/  ULEA.HI.X UR8, UR8, UR27, UR9, 0x2, UP0 ;  /* 0x0000001b08087291 */ /* 0x000fe200080f1409 */
[----:B------:R-:W-:Y:S01]  /*41b0*/  IMAD.U32 R6, RZ, RZ, UR11 ;  /* 0x0000000bff067e24 */ /* 0x000fe2000f8e00ff */
[----:B------:R-:W2:Y:S04]  /*41c0*/  LDG.E.CONSTANT R10, desc[UR14][R10.64] ;  /* 0x0000000e0a0a7981 */ /* 0x000ea8000c1e9900 */
[----:B------:R-:W-:-:S06]  /*41d0*/  IMAD.U32 R7, RZ, RZ, UR8 ;  /* 0x00000008ff077e24 */ /* 0x000fcc000f8e00ff */
[----:B------:R-:W2:Y:S02]  /*41e0*/  LDG.E.CONSTANT R7, desc[UR14][R6.64] ;  /* 0x0000000e06077981 */ /* 0x000ea4000c1e9900 */
[----:B--2---:R-:W-:-:S07]  /*41f0*/  FFMA R2, R7, R10, R2 ;  /* 0x0000000a07027223 */ /* 0x004fce0000000002 */
.L_x_31:
[----:B0-----:R-:W-:Y:S05]  /*4200*/  BSYNC.RECONVERGENT B0 ;  /* 0x0000000000007941 */ /* 0x001fea0003800200 */
.L_x_30:
        /* <DEDUP_REMOVED lines=10> */
[----:B------:R-:W-:-:S04]  /*42b0*/  ISETP.GT.AND P3, PT, R18, -0x1, !P3 ;  /* 0xffffffff1200780c */ /* 0x000fc80005f64270 */
[----:B------:R-:W-:Y:S01]  /*42c0*/  PLOP3.LUT P3, PT, P0, P3, PT, 0x80, 0x8 ;  /* 0x000000000008781c */ /* 0x000fe20000767070 */
[----:B0-----:R-:W-:Y:S02]  /*42d0*/  UIMAD UR11, UR5, UR18, URZ ;  /* 0x00000012050b72a4 */ /* 0x001fe4000f8e02ff */
[----:B------:R-:W0:Y:S01]  /*42e0*/  @P2 LDC.64 R10, c[0x0][0x380] ;  /* 0x0000e000ff0a2b82 */ /* 0x000e220000000a00 */
[----:B------:R-:W-:Y:S01]  /*42f0*/  UIMAD.WIDE.U32 UR8, UR4, UR18, UR6 ;  /* 0x00000012040872a5 */ /* 0x000fe2000f8e0006 */
[----:B------:R-:W-:Y:S01]  /*4300*/  @P2 IMAD.MOV.U32 R9, RZ, RZ, RZ ;  /* 0x000000ffff092224 */ /* 0x000fe200078e00ff */
[----:B------:R-:W-:Y:S01]  /*4310*/  UIMAD UR7, UR4, UR19, UR11 ;  /* 0x00000013040772a4 */ /* 0x000fe2000f8e020b */
[----:B------:R-:W-:Y:S01]  /*4320*/  @P1 MOV R15, RZ ;  /* 0x000000ff000f1202 */ /* 0x000fe20000000f00 */
[C---:B------:R-:W-:Y:S01]  /*4330*/  @P2 IMAD R21, R5.reuse, UR22, RZ ;  /* 0x0000001605152c24 */ /* 0x040fe2000f8e02ff */
[----:B-1----:R-:W-:Y:S01]  /*4340*/  ULEA UR11, UP0, UR8, UR20, 0x2 ;  /* 0x00000014080b7291 */ /* 0x002fe2000f8010ff */
[----:B------:R-:W-:Y:S01]  /*4350*/  @P1 IMAD R19, R5, UR22, RZ ;  /* 0x0000001605131c24 */ /* 0x000fe2000f8e02ff */
[----:B------:R-:W1:Y:S01]  /*4360*/  @P1 LDC.64 R16, c[0x0][0x380] ;  /* 0x0000e000ff101b82 */ /* 0x000e620000000a00 */
[----:B------:R-:W-:Y:S01]  /*4370*/  UIADD3 UR7, UPT, UPT, UR7, UR9, URZ ;  /* 0x0000000907077290 */ /* 0x000fe2000fffe0ff */
[----:B------:R-:W-:-:S03]  /*4380*/  @P2 IMAD.WIDE.U32 R8, R4, UR22, R8 ;  /* 0x0000001604082c25 */ /* 0x000fc6000f8e0008 */
[----:B------:R-:W-:Y:S01]  /*4390*/  ULEA.HI.X UR7, UR8, UR21, UR7, 0x2, UP0 ;  /* 0x0000001508077291 */ /* 0x000fe200080f1407 */
[C---:B------:R-:W-:Y:S02]  /*43a0*/  @P2 IMAD R25, R4.reuse, UR23, R21 ;  /* 0x0000001704192c24 */ /* 0x040fe4000f8e0215 */
[----:B------:R-:W2:Y:S01]  /*43b0*/  @P3 LDC.64 R6, c[0x0][0x380] ;  /* 0x0000e000ff063b82 */ /* 0x000ea20000000a00 */
[----:B------:R-:W-:-:S04]  /*43c0*/  @P1 IMAD.WIDE.U32 R14, R4, UR22, R14 ;  /* 0x00000016040e1c25 */ /* 0x000fc8000f8e000e */
[----:B------:R-:W-:Y:S02]  /*43d0*/  @P1 IMAD R23, R4, UR23, R19 ;  /* 0x0000001704171c24 */ /* 0x000fe4000f8e0213 */
[----:B------:R-:W-:Y:S01]  /*43e0*/  @P2 IMAD.IADD R9, R25, 0x1, R9 ;  /* 0x0000000119092824 */ /* 0x000fe200078e0209 */
[C---:B0-----:R-:W-:Y:S01]  /*43f0*/  @P2 LEA R10, P5, R8.reuse, R10, 0x2 ;  /* 0x0000000a080a2211 */ /* 0x041fe200078a10ff */
[----:B------:R-:W-:Y:S02]  /*4400*/  @P3 IMAD.MOV.U32 R19, RZ, RZ, RZ ;  /* 0x000000ffff133224 */ /* 0x000fe400078e00ff */
[----:B------:R-:W-:Y:S01]  /*4410*/  @P3 IMAD R21, R5, UR22, RZ ;  /* 0x0000001605153c24 */ /* 0x000fe2000f8e02ff */
[----:B------:R-:W-:Y:S01]  /*4420*/  @P2 LEA.HI.X R11, R8, R11, R9, 0x2, P5 ;  /* 0x0000000b080b2211 */ /* 0x000fe200028f1409 */
[----:B------:R-:W-:Y:S02]  /*4430*/  @P1 IMAD.IADD R15, R23, 0x1, R15 ;  /* 0x00000001170f1824 */ /* 0x000fe400078e020f */
[----:B------:R-:W-:Y:S01]  /*4440*/  @P3 IMAD.WIDE.U32 R18, R4, UR22, R18 ;  /* 0x0000001604123c25 */ /* 0x000fe2000f8e0012 */
[----:B-1----:R-:W-:Y:S01]  /*4450*/  @P1 LEA R16, P4, R14, R16, 0x2 ;  /* 0x000000100e101211 */ /* 0x002fe200078810ff */
[----:B------:R-:W3:Y:S02]  /*4460*/  @P2 LDG.E.CONSTANT R10, desc[UR14][R10.64] ;  /* 0x0000000e0a0a2981 */ /* 0x000ee4000c1e9900 */
[----:B------:R-:W-:Y:S01]  /*4470*/  @P3 IMAD R21, R4, UR23, R21 ;  /* 0x0000001704153c24 */ /* 0x000fe2000f8e0215 */
[----:B------:R-:W-:Y:S01]  /*4480*/  @P1 LEA.HI.X R17, R14, R17, R15, 0x2, P4 ;  /* 0x000000110e111211 */ /* 0x000fe200020f140f */
[----:B------:R-:W-:-:S02]  /*4490*/  IMAD.U32 R8, RZ, RZ, UR11 ;  /* 0x0000000bff087e24 */ /* 0x000fc4000f8e00ff */
[----:B------:R-:W-:Y:S01]  /*44a0*/  IMAD.U32 R9, RZ, RZ, UR7 ;  /* 0x00000007ff097e24 */ /* 0x000fe2000f8e00ff */
[C---:B--2---:R-:W-:Y:S01]  /*44b0*/  @P3 LEA R6, P4, R18.reuse, R6, 0x2 ;  /* 0x0000000612063211 */ /* 0x044fe200078810ff */
[----:B------:R-:W-:Y:S01]  /*44c0*/  @P3 IMAD.IADD R14, R21, 0x1, R19 ;  /* 0x00000001150e3824 */ /* 0x000fe200078e0213 */
        /* <DEDUP_REMOVED lines=11> */
.L_x_29:
[----:B------:R-:W1:Y:S02]  /*4580*/  LDCU UR11, c[0x0][0x3b0] ;  /* 0x00007600ff0b77ac */ /* 0x000e640008000800 */
[----:B-1----:R-:W-:-:S04]  /*4590*/  ULOP3.LUT UR8, UR11, 0x3, URZ, 0xc0, !UPT ;  /* 0x000000030b087892 */ /* 0x002fc8000f8ec0ff */
[----:B------:R-:W-:-:S04]  /*45a0*/  UISETP.NE.U32.AND UP0, UPT, UR8, URZ, UPT ;  /* 0x000000ff0800728c */ /* 0x000fc8000bf05070 */
[----:B------:R-:W-:-:S09]  /*45b0*/  UISETP.NE.AND.EX UP0, UPT, URZ, URZ, UPT, UP0 ;  /* 0x000000ffff00728c */ /* 0x000fd2000bf05300 */
[----:B------:R-:W-:Y:S05]  /*45c0*/  BRA.U !UP0, `(.L_x_28) ;  /* 0x0000000508a07547 */ /* 0x000fea000b800000 */
[----:B------:R-:W-:-:S04]  /*45d0*/  UISETP.NE.U32.AND UP0, UPT, UR8, 0x1, UPT ;  /* 0x000000010800788c */ /* 0x000fc8000bf05070 */
[----:B------:R-:W-:-:S09]  /*45e0*/  UISETP.NE.AND.EX UP0, UPT, URZ, URZ, UPT, UP0 ;  /* 0x000000ffff00728c */ /* 0x000fd2000bf05300 */
[----:B------:R-:W-:Y:S05]  /*45f0*/  BRA.U !UP0, `(.L_x_32) ;  /* 0x0000000508047547 */ /* 0x000fea000b800000 */
[----:B------:R-:W1:Y:S01]  /*4600*/  LDCU.64 UR18, c[0x0][0x3a0] ;  /* 0x00007400ff1277ac */ /* 0x000e620008000a00 */
[----:B------:R-:W-:Y:S01]  /*4610*/  BSSY.RECONVERGENT B0, `(.L_x_33) ;  /* 0x0000024000007945 */ /* 0x000fe20003800200 */
[----:B------:R-:W-:-:S06]  /*4620*/  USHF.R.U64 UR8, UR13, 0x1, UR16 ;  /* 0x000000010d087899 */ /* 0x000fcc0008001210 */
[----:B------:R-:W-:-:S04]  /*4630*/  VIADD R6, R12, -UR8 ;  /* 0x800000080c067c36 */ /* 0x000fc80008000000 */
[----:B------:R-:W-:-:S05]  /*4640*/  VIADD R6, R6, UR6 ;  /* 0x0000000606067c36 */ /* 0x000fca0008000000 */
[C---:B-1----:R-:W-:Y:S02]  /*4650*/  ISETP.GE.U32.AND P1, PT, R6.reuse, UR18, PT ;  /* 0x0000001206007c0c */ /* 0x042fe4000bf26070 */
[----:B------:R-:W-:Y:S02]  /*4660*/  SHF.R.S32.HI R7, RZ, 0x1f, R6 ;  /* 0x0000001fff077819 */ /* 0x000fe40000011406 */
[----:B------:R-:W-:Y:S02]  /*4670*/  IADD3 R10, PT, PT, R6, 0x1, RZ ;  /* 0x00000001060a7810 */ /* 0x000fe40007ffe0ff */
[----:B------:R-:W-:Y:S02]  /*4680*/  ISETP.GE.U32.AND.EX P1, PT, R7, UR19, PT, P1 ;  /* 0x0000001307007c0c */ /* 0x000fe4000bf26110 */
[----:B------:R-:W-:Y:S02]  /*4690*/  ISETP.GE.U32.AND P2, PT, R10, UR18, PT ;  /* 0x000000120a007c0c */ /* 0x000fe4000bf46070 */
[----:B------:R-:W-:-:S02]  /*46a0*/  ISETP.GT.AND P1, PT, R6, -0x1, !P1 ;  /* 0xffffffff0600780c */ /* 0x000fc40004f24270 */
[----:B------:R-:W-:Y:S02]  /*46b0*/  SHF.R.S32.HI R8, RZ, 0x1f, R10 ;  /* 0x0000001fff087819 */ /* 0x000fe4000001140a */
[----:B------:R-:W-:Y:S02]  /*46c0*/  PLOP3.LUT P1, PT, P0, P1, PT, 0x80, 0x8 ;  /* 0x000000000008781c */ /* 0x000fe40000723070 */
[----:B------:R-:W-:-:S04]  /*46d0*/  ISETP.GE.U32.AND.EX P2, PT, R8, UR19, PT, P2 ;  /* 0x0000001308007c0c */ /* 0x000fc8000bf46120 */
[----:B------:R-:W-:-:S04]  /*46e0*/  ISETP.GT.AND P2, PT, R10, -0x1, !P2 ;  /* 0xffffffff0a00780c */ /* 0x000fc80005744270 */
[----:B------:R-:W-:-:S03]  /*46f0*/  PLOP3.LUT P2, PT, P0, P2, PT, 0x80, 0x8 ;  /* 0x000000000008781c */ /* 0x000fc60000745070 */
[----:B------:R-:W-:Y:S10]  /*4700*/  @!P1 BRA `(.L_x_34) ;  /* 0x0000000000509947 */ /* 0x000ff40003800000 */
[----:B------:R-:W1:Y:S01]  /*4710*/  LDCU UR17, c[0x0][0x3b4] ;  /* 0x00007680ff1177ac */ /* 0x000e620008000800 */
[----:B------:R-:W-:Y:S02]  /*4720*/  IMAD R9, R5, UR18, RZ ;  /* 0x0000001205097c24 */ /* 0x000fe4000f8e02ff */
[----:B------:R-:W-:Y:S01]  /*4730*/  IMAD.MOV.U32 R7, RZ, RZ, RZ ;  /* 0x000000ffff077224 */ /* 0x000fe200078e00ff */
[----:B------:R-:W2:Y:S01]  /*4740*/  LDCU.128 UR20, c[0x0][0x380] ;  /* 0x00007000ff1477ac */ /* 0x000ea20008000c00 */
[C---:B------:R-:W-:Y:S02]  /*4750*/  IMAD R9, R4.reuse, UR19, R9 ;  /* 0x0000001304097c24 */ /* 0x040fe4000f8e0209 */
[----:B------:R-:W-:Y:S01]  /*4760*/  IMAD.WIDE.U32 R6, R4, UR18, R6 ;  /* 0x0000001204067c25 */ /* 0x000fe2000f8e0006 */
[----:B------:R-:W-:Y:S02]  /*4770*/  UIMAD UR12, UR5, UR11, URZ ;  /* 0x0000000b050c72a4 */ /* 0x000fe4000f8e02ff */
[----:B0-----:R-:W-:Y:S01]  /*4780*/  UIMAD.WIDE.U32 UR8, UR4, UR11, UR6 ;  /* 0x0000000b040872a5 */ /* 0x001fe2000f8e0006 */
[----:B------:R-:W-:Y:S01]  /*4790*/  IMAD.IADD R7, R9, 0x1, R7 ;  /* 0x0000000109077824 */ /* 0x000fe200078e0207 */
[----:B-1----:R-:W-:-:S02]  /*47a0*/  UIMAD UR12, UR4, UR17, UR12 ;  /* 0x00000011040c72a4 */ /* 0x002fc4000f8e020c */
[----:B--2---:R-:W-:Y:S01]  /*47b0*/  ULEA UR17, UP0, UR8, UR22, 0x2 ;  /* 0x0000001608117291 */ /* 0x004fe2000f8010ff */
[----:B------:R-:W-:Y:S01]  /*47c0*/  LEA R8, P1, R6, UR20, 0x2 ;  /* 0x0000001406087c11 */ /* 0x000fe2000f8210ff */
[----:B------:R-:W-:-:S03]  /*47d0*/  UIADD3 UR12, UPT, UPT, UR12, UR9, URZ ;  /* 0x000000090c0c7290 */ /* 0x000fc6000fffe0ff */
[----:B------:R-:W-:Y:S01]  /*47e0*/  LEA.HI.X R9, R6, UR21, R7, 0x2, P1 ;  /* 0x0000001506097c11 */ /* 0x000fe200088f1407 */
[----:B------:R-:W-:Y:S01]  /*47f0*/  ULEA.HI.X UR12, UR8, UR23, UR12, 0x2, UP0 ;  /* 0x00000017080c7291 */ /* 0x000fe200080f140c */
[----:B------:R-:W-:-:S04]  /*4800*/  IMAD.U32 R6, RZ, RZ, UR17 ;  /* 0x00000011ff067e24 */ /* 0x000fc8000f8e00ff */
[----:B------:R-:W2:Y:S01]  /*4810*/  LDG.E.CONSTANT R9, desc[UR14][R8.64] ;  /* 0x0000000e08097981 */ /* 0x000ea2000c1e9900 */
[----:B------:R-:W-:-:S06]  /*4820*/  IMAD.U32 R7, RZ, RZ, UR12 ;  /* 0x0000000cff077e24 */ /* 0x000fcc000f8e00ff */
[----:B------:R-:W2:Y:S02]  /*4830*/  LDG.E.CONSTANT R7, desc[UR14][R6.64] ;  /* 0x0000000e06077981 */ /* 0x000ea4000c1e9900 */
[----:B--2---:R-:W-:-:S07]  /*4840*/  FFMA R2, R7, R9, R2 ;  /* 0x0000000907027223 */ /* 0x004fce0000000002 */
.L_x_34:
[----:B0-----:R-:W-:Y:S05]  /*4850*/  BSYNC.RECONVERGENT B0 ;  /* 0x0000000000007941 */ /* 0x001fea0003800200 */
.L_x_33:
[----:B------:R-:W-:Y:S04]  /*4860*/  BSSY.RECONVERGENT B0, `(.L_x_35) ;  /* 0x0000018000007945 */ /* 0x000fe80003800200 */
[----:B------:R-:W-:Y:S05]  /*4870*/  @!P2 BRA `(.L_x_36) ;  /* 0x000000000058a947 */ /* 0x000fea0003800000 */
[----:B------:R-:W0:Y:S01]  /*4880*/  LDCU UR17, c[0x0][0x3b4] ;  /* 0x00007680ff1177ac */ /* 0x000e220008000800 */
[----:B------:R-:W-:Y:S02]  /*4890*/  IMAD R9, R5, UR18, RZ ;  /* 0x0000001205097c24 */ /* 0x000fe4000f8e02ff */
[----:B------:R-:W-:Y:S01]  /*48a0*/  IMAD.MOV.U32 R6, RZ, RZ, R10 ;  /* 0x000000ffff067224 */ /* 0x000fe200078e000a */
[----:B------:R-:W1:Y:S01]  /*48b0*/  LDCU.128 UR20, c[0x0][0x380] ;  /* 0x00007000ff1477ac */ /* 0x000e620008000c00 */
[----:B------:R-:W-:Y:S02]  /*48c0*/  IMAD.MOV.U32 R7, RZ, RZ, RZ ;  /* 0x000000ffff077224 */ /* 0x000fe400078e00ff */
[C---:B------:R-:W-:Y:S01]  /*48d0*/  IMAD R9, R4.reuse, UR19, R9 ;  /* 0x0000001304097c24 */ /* 0x040fe2000f8e0209 */
[----:B------:R-:W-:Y:S01]  /*48e0*/  UIMAD UR12, UR5, UR11, URZ ;  /* 0x0000000b050c72a4 */ /* 0x000fe2000f8e02ff */
[----:B------:R-:W-:Y:S01]  /*48f0*/  IMAD.WIDE.U32 R6, R4, UR18, R6 ;  /* 0x0000001204067c25 */ /* 0x000fe2000f8e0006 */
[----:B------:R-:W-:-:S02]  /*4900*/  UMOV UR7, URZ ;  /* 0x000000ff00077c82 */ /* 0x000fc40008000000 */
[----:B------:R-:W-:Y:S01]  /*4910*/  UIMAD.WIDE.U32 UR8, UR4, UR11, UR6 ;  /* 0x0000000b040872a5 */ /* 0x000fe2000f8e0006 */
[----:B------:R-:W-:Y:S01]  /*4920*/  IMAD.IADD R7, R9, 0x1, R7 ;  /* 0x0000000109077824 */ /* 0x000fe200078e0207 */
[----:B0-----:R-:W-:Y:S02]  /*4930*/  UIMAD UR12, UR4, UR17, UR12 ;  /* 0x00000011040c72a4 */ /* 0x001fe4000f8e020c */
[----:B-1----:R-:W-:Y:S01]  /*4940*/  ULEA UR7, UP0, UR8, UR22, 0x2 ;  /* 0x0000001608077291 */ /* 0x002fe2000f8010ff */
[----:B------:R-:W-:Y:S01]  /*4950*/  LEA R8, P1, R6, UR20, 0x2 ;  /* 0x0000001406087c11 */ /* 0x000fe2000f8210ff */
[----:B------:R-:W-:-:S03]  /*4960*/  UIADD3 UR12, UPT, UPT, UR12, UR9, URZ ;  /* 0x000000090c0c7290 */ /* 0x000fc6000fffe0ff */
[----:B------:R-:W-:Y:S01]  /*4970*/  LEA.HI.X R9, R6, UR21, R7, 0x2, P1 ;  /* 0x0000001506097c11 */ /* 0x000fe200088f1407 */
[----:B------:R-:W-:Y:S01]  /*4980*/  ULEA.HI.X UR12, UR8, UR23, UR12, 0x2, UP0 ;  /* 0x00000017080c7291 */ /* 0x000fe200080f140c */
[----:B------:R-:W-:-:S03]  /*4990*/  IMAD.U32 R6, RZ, RZ, UR7 ;  /* 0x00000007ff067e24 */ /* 0x000fc6000f8e00ff */
[----:B------:R-:W2:Y:S02]  /*49a0*/  LDG.E.CONSTANT R8, desc[UR14][R8.64] ;  /* 0x0000000e08087981 */ /* 0x000ea4000c1e9900 */
[----:B------:R-:W-:-:S06]  /*49b0*/  IMAD.U32 R7, RZ, RZ, UR12 ;  /* 0x0000000cff077e24 */ /* 0x000fcc000f8e00ff */
[----:B------:R-:W2:Y:S02]  /*49c0*/  LDG.E.CONSTANT R7, desc[UR14][R6.64+0x4] ;  /* 0x0000040e06077981 */ /* 0x000ea4000c1e9900 */
[----:B--2---:R-:W-:-:S07]  /*49d0*/  FFMA R2, R7, R8, R2 ;  /* 0x0000000807027223 */ /* 0x004fce0000000002 */
.L_x_36:
[----:B------:R-:W-:Y:S05]  /*49e0*/  BSYNC.RECONVERGENT B0 ;  /* 0x0000000000007941 */ /* 0x000fea0003800200 */
.L_x_35:
[----:B------:R-:W-:Y:S01]  /*49f0*/  UIADD3 UR6, UPT, UPT, UR6, 0x2, URZ ;  /* 0x0000000206067890 */ /* 0x000fe2000fffe0ff */
[----:B------:R-:W-:-:S11]  /*4a00*/  UMOV UR7, URZ ;  /* 0x000000ff00077c82 */ /* 0x000fd60008000000 */
.L_x_32:
[----:B------:R-:W-:-:S04]  /*4a10*/  ULOP3.LUT UR8, UR11, 0x1, URZ, 0xc0, !UPT ;  /* 0x000000010b087892 */ /* 0x000fc8000f8ec0ff */
[----:B------:R-:W-:-:S04]  /*4a20*/  UISETP.NE.U32.AND UP0, UPT, UR8, 0x1, UPT ;  /* 0x000000010800788c */ /* 0x000fc8000bf05070 */
[----:B------:R-:W-:-:S09]  /*4a30*/  UISETP.NE.U32.AND.EX UP0, UPT, URZ, URZ, UPT, UP0 ;  /* 0x000000ffff00728c */ /* 0x000fd2000bf05100 */
[----:B------:R-:W-:Y:S05]  /*4a40*/  BRA.U UP0, `(.L_x_28) ;  /* 0x0000000100807547 */ /* 0x000fea000b800000 */
[----:B------:R-:W1:Y:S01]  /*4a50*/  LDCU.64 UR18, c[0x0][0x3a0] ;  /* 0x00007400ff1277ac */ /* 0x000e620008000a00 */
[----:B------:R-:W-:Y:S01]  /*4a60*/  BSSY.RECONVERGENT B0, `(.L_x_28) ;  /* 0x000001e000007945 */ /* 0x000fe20003800200 */
[----:B------:R-:W-:Y:S01]  /*4a70*/  USHF.R.U64 UR8, UR13, 0x1, UR16 ;  /* 0x000000010d087899 */ /* 0x000fe20008001210 */
[----:B------:R-:W2:Y:S05]  /*4a80*/  LDCU UR9, c[0x0][0x3b4] ;  /* 0x00007680ff0977ac */ /* 0x000eaa0008000800 */
[----:B------:R-:W-:Y:S01]  /*4a90*/  IADD3 R6, PT, PT, R12, -UR8, RZ ;  /* 0x800000080c067c10 */ /* 0x000fe2000fffe0ff */
[----:B------:R-:W-:-:S04]  /*4aa0*/  UIMAD UR8, UR5, UR11, URZ ;  /* 0x0000000b050872a4 */ /* 0x000fc8000f8e02ff */
[----:B------:R-:W-:Y:S01]  /*4ab0*/  VIADD R6, R6, UR6 ;  /* 0x0000000606067c36 */ /* 0x000fe20008000000 */
[----:B0-----:R-:W-:-:S04]  /*4ac0*/  UIMAD.WIDE.U32 UR6, UR4, UR11, UR6 ;  /* 0x0000000b040672a5 */ /* 0x001fc8000f8e0006 */
[----:B-1----:R-:W-:Y:S02]  /*4ad0*/  ISETP.GE.U32.AND P1, PT, R6, UR18, PT ;  /* 0x0000001206007c0c */ /* 0x002fe4000bf26070 */
[----:B------:R-:W-:Y:S01]  /*4ae0*/  SHF.R.S32.HI R7, RZ, 0x1f, R6 ;  /* 0x0000001fff077819 */ /* 0x000fe20000011406 */
[----:B--2---:R-:W-:-:S03]  /*4af0*/  UIMAD UR11, UR4, UR9, UR8 ;  /* 0x00000009040b72a4 */ /* 0x004fc6000f8e0208 */
[----:B------:R-:W-:-:S04]  /*4b00*/  ISETP.GE.U32.AND.EX P1, PT, R7, UR19, PT, P1 ;  /* 0x0000001307007c0c */ /* 0x000fc8000bf26110 */
[----:B------:R-:W-:-:S04]  /*4b10*/  ISETP.GT.AND P1, PT, R6, -0x1, !P1 ;  /* 0xffffffff0600780c */ /* 0x000fc80004f24270 */
[----:B------:R-:W-:-:S13]  /*4b20*/  PLOP3.LUT P1, PT, P0, P1, PT, 0x80, 0x8 ;  /* 0x000000000008781c */ /* 0x000fda0000723070 */
[----:B------:R-:W-:Y:S05]  /*4b30*/  @!P1 BRA `(.L_x_37) ;  /* 0x0000000000409947 */ /* 0x000fea0003800000 */
[----:B------:R-:W0:Y:S01]  /*4b40*/  LDCU.128 UR20, c[0x0][0x380] ;  /* 0x00007000ff1477ac */ /* 0x000e220008000c00 */
[----:B------:R-:W-:Y:S02]  /*4b50*/  IMAD R5, R5, UR18, RZ ;  /* 0x0000001205057c24 */ /* 0x000fe4000f8e02ff */
[----:B------:R-:W-:Y:S01]  /*4b60*/  IMAD.MOV.U32 R7, RZ, RZ, RZ ;  /* 0x000000ffff077224 */ /* 0x000fe200078e00ff */
[----:B------:R-:W-:Y:S01]  /*4b70*/  UIADD3 UR9, UPT, UPT, UR11, UR7, URZ ;  /* 0x000000070b097290 */ /* 0x000fe2000fffe0ff */
[C---:B------:R-:W-:Y:S02]  /*4b80*/  IMAD R5, R4.reuse, UR19, R5 ;  /* 0x0000001304057c24 */ /* 0x040fe4000f8e0205 */
[----:B------:R-:W-:-:S04]  /*4b90*/  IMAD.WIDE.U32 R6, R4, UR18, R6 ;  /* 0x0000001204067c25 */ /* 0x000fc8000f8e0006 */
[----:B------:R-:W-:Y:S01]  /*4ba0*/  IMAD.IADD R5, R5, 0x1, R7 ;  /* 0x0000000105057824 */ /* 0x000fe200078e0207 */
[----:B0-----:R-:W-:Y:S01]  /*4bb0*/  ULEA UR8, UP0, UR6, UR22, 0x2 ;  /* 0x0000001606087291 */ /* 0x001fe2000f8010ff */
[----:B------:R-:W-:-:S03]  /*4bc0*/  LEA R8, P0, R6, UR20, 0x2 ;  /* 0x0000001406087c11 */ /* 0x000fc6000f8010ff */
[----:B------:R-:W-:Y:S01]  /*4bd0*/  ULEA.HI.X UR9, UR6, UR23, UR9, 0x2, UP0 ;  /* 0x0000001706097291 */ /* 0x000fe200080f1409 */
[----:B------:R-:W-:Y:S01]  /*4be0*/  LEA.HI.X R9, R6, UR21, R5, 0x2, P0 ;  /* 0x0000001506097c11 */ /* 0x000fe200080f1405 */
[----:B------:R-:W-:-:S04]  /*4bf0*/  IMAD.U32 R4, RZ, RZ, UR8 ;  /* 0x00000008ff047e24 */ /* 0x000fc8000f8e00ff */
[----:B------:R-:W-:Y:S01]  /*4c00*/  IMAD.U32 R5, RZ, RZ, UR9 ;  /* 0x00000009ff057e24 */ /* 0x000fe2000f8e00ff */
[----:B------:R-:W2:Y:S05]  /*4c10*/  LDG.E.CONSTANT R8, desc[UR14][R8.64] ;  /* 0x0000000e08087981 */ /* 0x000eaa000c1e9900 */
[----:B------:R-:W2:Y:S02]  /*4c20*/  LDG.E.CONSTANT R5, desc[UR14][R4.64] ;  /* 0x0000000e04057981 */ /* 0x000ea4000c1e9900 */
[----:B--2---:R-:W-:-:S07]  /*4c30*/  FFMA R2, R5, R8, R2 ;  /* 0x0000000805027223 */ /* 0x004fce0000000002 */
.L_x_37:
[----:B------:R-:W-:Y:S05]  /*4c40*/  BSYNC.RECONVERGENT B0 ;  /* 0x0000000000007941 */ /* 0x000fea0003800200 */
.L_x_28:
[----:B------:R-:W1:Y:S01]  /*4c50*/  LDCU UR5, c[0x0][0x3a8] ;  /* 0x00007500ff0577ac */ /* 0x000e620008000800 */
[----:B------:R-:W-:-:S04]  /*4c60*/  UIADD3 UR4, UPT, UPT, UR4, 0x1, URZ ;  /* 0x0000000104047890 */ /* 0x000fc8000fffe0ff */
[----:B-1----:R-:W-:-:S03]  /*4c70*/  UISETP.GE.U32.AND UP0, UPT, UR4, UR5, UPT ;  /* 0x000000050400728c */ /* 0x002fc6000bf06070 */
[----:B------:R-:W-:-:S06]  /*4c80*/  UMOV UR5, URZ ;  /* 0x000000ff00057c82 */ /* 0x000fcc0008000000 */
[----:B------:R-:W-:Y:S05]  /*4c90*/  BRA.U !UP0, `(.L_x_38) ;  /* 0xffffffe508947547 */ /* 0x000fea000b83ffff */
[----:B------:R-:W-:Y:S05]  /*4ca0*/  BRA `(.L_x_1) ;  /* 0x0000001400287947 */ /* 0x000fea0003800000 */
.L_x_25:
        /* <DEDUP_REMOVED lines=8> */
[----:B------:R-:W-:-:S11]  /*4d30*/  UISETP.GE.U32.AND.EX UP0, UPT, UR6, URZ, UPT, UP0 ;  /* 0x000000ff0600728c */ /* 0x000fd6000bf06100 */
.L_x_45:
[----:B------:R-:W0:Y:S01]  /*4d40*/  LDCU.64 UR6, c[0x0][0x398] ;  /* 0x00007300ff0677ac */ /* 0x000e220008000a00 */
[----:B------:R-:W-:Y:S02]  /*4d50*/  VIADD R4, R3, UR4 ;  /* 0x0000000403047c36 */ /* 0x000fe40008000000 */
[----:B------:R-:W-:Y:S01]  /*4d60*/  IMAD.MOV.U32 R7, RZ, RZ, RZ ;  /* 0x000000ffff077224 */ /* 0x000fe200078e00ff */
[----:B------:R-:W-:Y:S02]  /*4d70*/  UISETP.GE.U32.AND UP1, UPT, UR13, 0x7, UPT ;  /* 0x000000070d00788c */ /* 0x000fe4000bf26070 */
[----:B------:R-:W-:Y:S02]  /*4d80*/  SHF.R.S32.HI R5, RZ, 0x1f, R4 ;  /* 0x0000001fff057819 */ /* 0x000fe40000011404 */
[----:B------:R-:W-:Y:S01]  /*4d90*/  UISETP.GE.U32.AND.EX UP1, UPT, UR16, URZ, UPT, UP1 ;  /* 0x000000ff1000728c */ /* 0x000fe2000bf26110 */
[----:B0-----:R-:W-:Y:S01]  /*4da0*/  ISETP.GE.U32.AND P0, PT, R4, UR6, PT ;  /* 0x0000000604007c0c */ /* 0x001fe2000bf06070 */
[----:B------:R-:W-:-:S03]  /*4db0*/  USHF.R.U64 UR6, UR13, 0x1, UR16 ;  /* 0x000000010d067899 */ /* 0x000fc60008001210 */
[----:B------:R-:W-:-:S03]  /*4dc0*/  ISETP.GE.U32.AND.EX P0, PT, R5, UR7, PT, P0 ;  /* 0x0000000705007c0c */ /* 0x000fc6000bf06100 */
[----:B------:R-:W-:Y:S01]  /*4dd0*/  VIADD R6, R12, -UR6 ;  /* 0x800000060c067c36 */ /* 0x000fe20008000000 */
[----:B------:R-:W-:Y:S01]  /*4de0*/  ISETP.GT.AND P0, PT, R4, -0x1, !P0 ;  /* 0xffffffff0400780c */ /* 0x000fe20004704270 */
[----:B------:R-:W-:-:S12]  /*4df0*/  BRA.U !UP1, `(.L_x_39) ;  /* 0x0000000909687547 */ /* 0x000fd8000b800000 */
[----:B------:R-:W0:Y:S01]  /*4e00*/  LDC R7, c[0x0][0x3b0] ;  /* 0x0000ec00ff077b82 */ /* 0x000e220000000800 */
[----:B------:R-:W-:Y:S02]  /*4e10*/  HFMA2 R9, -RZ, RZ, 0, 0 ;  /* 0x00000000ff097431 */ /* 0x000fe400000001ff */
[----:B------:R-:W-:Y:S01]  /*4e20*/  IMAD.MOV.U32 R11, RZ, RZ, RZ ;  /* 0x000000ffff0b7224 */ /* 0x000fe200078e00ff */
[----:B------:R-:W1:Y:S04]  /*4e30*/  LDCU.64 UR6, c[0x0][0x3a0] ;  /* 0x00007400ff0677ac */ /* 0x000e680008000a00 */
[----:B------:R-:W2:Y:S02]  /*4e40*/  LDC R8, c[0x0][0x3b4] ;  /* 0x0000ed00ff087b82 */ /* 0x000ea40000000800 */
.L_x_40:
[----:B------:R-:W-:-:S04]  /*4e50*/  IMAD.IADD R22, R6, 0x1, R9 ;  /* 0x0000000106167824 */ /* 0x000fc800078e0209 */
[C---:B------:R-:W-:Y:S01]  /*4e60*/  VIADD R16, R22.reuse, 0x1 ;  /* 0x0000000116107836 */ /* 0x040fe20000000000 */
[----:B-1----:R-:W-:Y:S02]  /*4e70*/  ISETP.GE.U32.AND P1, PT, R22, UR6, PT ;  /* 0x0000000616007c0c */ /* 0x002fe4000bf26070 */
[----:B------:R-:W-:Y:S02]  /*4e80*/  SHF.R.S32.HI R10, RZ, 0x1f, R22 ;  /* 0x0000001fff0a7819 */ /* 0x000fe40000011416 */
[----:B------:R-:W-:Y:S02]  /*4e90*/  ISETP.GE.U32.AND P2, PT, R16, UR6, PT ;  /* 0x0000000610007c0c */ /* 0x000fe4000bf46070 */
[----:B------:R-:W-:Y:S02]  /*4ea0*/  ISETP.GE.U32.AND.EX P1, PT, R10, UR7, PT, P1 ;  /* 0x000000070a007c0c */ /* 0x000fe4000bf26110 */
[----:B------:R-:W-:Y:S02]  /*4eb0*/  SHF.R.S32.HI R10, RZ, 0x1f, R16 ;  /* 0x0000001fff0a7819 */ /* 0x000fe40000011410 */
[----:B------:R-:W-:-:S02]  /*4ec0*/  ISETP.GT.AND P1, PT, R22, -0x1, !P1 ;  /* 0xffffffff1600780c */ /* 0x000fc40004f24270 */
[----:B------:R-:W-:Y:S02]  /*4ed0*/  ISETP.GE.U32.AND.EX P2, PT, R10, UR7, PT, P2 ;  /* 0x000000070a007c0c */ /* 0x000fe4000bf46120 */
[----:B------:R-:W-:Y:S02]  /*4ee0*/  PLOP3.LUT P1, PT, P0, P1, PT, 0x80, 0x8 ;  /* 0x000000000008781c */ /* 0x000fe40000723070 */
[----:B------:R-:W-:-:S04]  /*4ef0*/  ISETP.GT.AND P2, PT, R16, -0x1, !P2 ;  /* 0xffffffff1000780c */ /* 0x000fc80005744270 */
[----:B------:R-:W-:-:S07]  /*4f00*/  PLOP3.LUT P2, PT, P0, P2, PT, 0x80, 0x8 ;  /* 0x000000000008781c */ /* 0x000fce0000745070 */
[----:B------:R-:W1:Y:S01]  /*4f10*/  @P1 LDC.64 R14, c[0x0][0x380] ;  /* 0x0000e000ff0e1b82 */ /* 0x000e620000000a00 */
[----:B------:R-:W-:Y:S02]  /*4f20*/  @P1 IMAD R17, R5, UR6, RZ ;  /* 0x0000000605111c24 */ /* 0x000fe4000f8e02ff */
[----:B------:R-:W-:Y:S02]  /*4f30*/  @P1 IMAD.MOV.U32 R23, RZ, RZ, RZ ;  /* 0x000000ffff171224 */ /* 0x000fe400078e00ff */
[C---:B------:R-:W-:Y:S02]  /*4f40*/  @P1 IMAD R17, R4.reuse, UR7, R17 ;  /* 0x0000000704111c24 */ /* 0x040fe4000f8e0211 */
[----:B------:R-:W-:-:S04]  /*4f50*/  @P1 IMAD.WIDE.U32 R20, R4, UR6, R22 ;  /* 0x0000000604141c25 */ /* 0x000fc8000f8e0016 */
[----:B------:R-:W-:Y:S01]  /*4f60*/  @P1 IMAD.IADD R10, R21, 0x1, R17 ;  /* 0x00000001150a1824 */ /* 0x000fe200078e0211 */
[----:B-1----:R-:W-:-:S04]  /*4f70*/  @P1 LEA R18, P3, R20, R14, 0x2 ;  /* 0x0000000e14121211 */ /* 0x002fc800078610ff */
[----:B------:R-:W-:Y:S02]  /*4f80*/  @P1 LEA.HI.X R19, R20, R15, R10, 0x2, P3 ;  /* 0x0000000f14131211 */ /* 0x000fe400018f140a */
[----:B------:R-:W1:Y:S04]  /*4f90*/  @P2 LDC.64 R14, c[0x0][0x380] ;  /* 0x0000e000ff0e2b82 */ /* 0x000e680000000a00 */
[----:B------:R3:W4:Y:S01]  /*4fa0*/  @P1 LDG.E.CONSTANT R19, desc[UR14][R18.64] ;  /* 0x0000000e12131981 */ /* 0x000722000c1e9900 */
[----:B------:R-:W-:Y:S02]  /*4fb0*/  @P2 IMAD R21, R5, UR6, RZ ;  /* 0x0000000605152c24 */ /* 0x000fe4000f8e02ff */
[----:B------:R-:W-:Y:S02]  /*4fc0*/  @P2 IMAD.MOV.U32 R17, RZ, RZ, RZ ;  /* 0x000000ffff112224 */ /* 0x000fe400078e00ff */
[----:B------:R-:W-:-:S02]  /*4fd0*/  @P2 IMAD R21, R4, UR7, R21 ;  /* 0x0000000704152c24 */ /* 0x000fc4000f8e0215 */
[----:B------:R-:W-:-:S04]  /*4fe0*/  @P2 IMAD.WIDE.U32 R16, R4, UR6, R16 ;  /* 0x0000000604102c25 */ /* 0x000fc8000f8e0010 */
[----:B------:R-:W-:Y:S01]  /*4ff0*/  @P2 IMAD.IADD R10, R21, 0x1, R17 ;  /* 0x00000001150a2824 */ /* 0x000fe200078e0211 */
[----:B-1----:R-:W-:-:S04]  /*5000*/  @P2 LEA R14, P3, R16, R14, 0x2 ;  /* 0x0000000e100e2211 */ /* 0x002fc800078610ff */
[----:B------:R-:W-:-:S05]  /*5010*/  @P2 LEA.HI.X R15, R16, R15, R10, 0x2, P3 ;  /* 0x0000000f100f2211 */ /* 0x000fca00018f140a */
[----:B------:R1:W5:Y:S01]  /*5020*/  @P2 LDG.E.CONSTANT R21, desc[UR14][R14.64] ;  /* 0x0000000e0e152981 */ /* 0x000362000c1e9900 */
[C---:B------:R-:W-:Y:S01]  /*5030*/  VIADD R26, R22.reuse, 0x2 ;  /* 0x00000002161a7836 */ /* 0x040fe20000000000 */
[----:B------:R-:W-:Y:S01]  /*5040*/  LOP3.LUT R20, R9, 0xfffffff8, RZ, 0xc0, !PT ;  /* 0xfffffff809147812 */ /* 0x000fe200078ec0ff */
[----:B------:R-:W-:Y:S02]  /*5050*/  VIADD R24, R22, 0x3 ;  /* 0x0000000316187836 */ /* 0x000fe40000000000 */
[C---:B0-----:R-:W-:Y:S01]  /*5060*/  @P1 IMAD R23, R7.reuse, UR4, R9 ;  /* 0x0000000407171c24 */ /* 0x041fe2000f8e0209 */
[----:B------:R-:W-:Y:S01]  /*5070*/  ISETP.GE.U32.AND P6, PT, R26, UR6, PT ;  /* 0x000000061a007c0c */ /* 0x000fe2000bfc6070 */
[----:B------:R-:W-:Y:S01]  /*5080*/  VIADD R30, R22, 0x4 ;  /* 0x00000004161e7836 */ /* 0x000fe20000000000 */
[----:B------:R-:W-:Y:S01]  /*5090*/  SHF.R.S32.HI R10, RZ, 0x1f, R26 ;  /* 0x0000001fff0a7819 */ /* 0x000fe2000001141a */
[----:B------:R-:W-:Y:S01]  /*50a0*/  IMAD R20, R7, UR4, R20 ;  /* 0x0000000407147c24 */ /* 0x000fe2000f8e0214 */
[----:B------:R-:W-:Y:S01]  /*50b0*/  ISETP.GE.U32.AND P5, PT, R24, UR6, PT ;  /* 0x0000000618007c0c */ /* 0x000fe2000bfa6070 */
[----:B------:R-:W-:Y:S01]  /*50c0*/  VIADD R28, R22, 0x5 ;  /* 0x00000005161c7836 */ /* 0x000fe20000000000 */
[----:B------:R-:W-:Y:S01]  /*50d0*/  ISETP.GE.U32.AND.EX P6, PT, R10, UR7, PT, P6 ;  /* 0x000000070a007c0c */ /* 0x000fe2000bfc6160 */
[----:B------:R-:W-:Y:S01]  /*50e0*/  IMAD.SHL.U32 R20, R20, 0x4, RZ ;  /* 0x0000000414147824 */ /* 0x000fe200078e00ff */
[----:B------:R-:W-:-:S02]  /*50f0*/  SHF.R.S32.HI R10, RZ, 0x1f, R24 ;  /* 0x0000001fff0a7819 */ /* 0x000fc40000011418 */
[----:B------:R-:W-:Y:S02]  /*5100*/  ISETP.GT.AND P6, PT, R26, -0x1, !P6 ;  /* 0xffffffff1a00780c */ /* 0x000fe400077c4270 */
[----:B------:R-:W-:Y:S02]  /*5110*/  ISETP.GE.U32.AND.EX P5, PT, R10, UR7, PT, P5 ;  /* 0x000000070a007c0c */ /* 0x000fe4000bfa6150 */
[----:B------:R-:W-:Y:S02]  /*5120*/  PLOP3.LUT P6, PT, P0, P6, PT, 0x80, 0x8 ;  /* 0x000000000008781c */ /* 0x000fe400007cd070 */
[----:B------:R-:W-:Y:S02]  /*5130*/  ISETP.GT.AND P5, PT, R24, -0x1, !P5 ;  /* 0xffffffff1800780c */ /* 0x000fe40006fa4270 */
[----:B------:R-:W-:Y:S02]  /*5140*/  @P1 SHF.L.U32 R23, R23, 0x2, RZ ;  /* 0x0000000217171819 */ /* 0x000fe400000006ff */
[----:B------:R-:W-:-:S02]  /*5150*/  PLOP3.LUT P5, PT, P0, P5, PT, 0x80, 0x8 ;  /* 0x000000000008781c */ /* 0x000fc400007ab070 */
[----:B------:R-:W-:Y:S02]  /*5160*/  ISETP.GE.U32.AND P4, PT, R30, UR6, PT ;  /* 0x000000061e007c0c */ /* 0x000fe4000bf86070 */
[----:B------:R-:W4:Y:S01]  /*5170*/  @P1 LDC R23, c[0x3][R23] ;  /* 0x00c0000017171b82 */ /* 0x000f220000000800 */
[----:B---3--:R-:W-:Y:S02]  /*5180*/  SHF.R.S32.HI R18, RZ, 0x1f, R30 ;  /* 0x0000001fff127819 */ /* 0x008fe4000001141e */
[----:B------:R-:W-:Y:S02]  /*5190*/  @P6 IMAD.MOV.U32 R27, RZ, RZ, RZ ;  /* 0x000000ffff1b6224 */ /* 0x000fe400078e00ff */
[----:B------:R-:W-:Y:S01]  /*51a0*/  @P6 IMAD R25, R5, UR6, RZ ;  /* 0x0000000605196c24 */ /* 0x000fe2000f8e02ff */
[----:B------:R-:W-:Y:S01]  /*51b0*/  ISETP.GE.U32.AND.EX P4, PT, R18, UR7, PT, P4 ;  /* 0x0000000712007c0c */ /* 0x000fe2000bf86140 */
[----:B------:R-:W-:Y:S01]  /*51c0*/  @P6 IMAD.WIDE.U32 R26, R4, UR6, R26 ;  /* 0x00000006041a6c25 */ /* 0x000fe2000f8e001a */
[----:B------:R-:W0:Y:S02]  /*51d0*/  @P6 LDC.64 R16, c[0x0][0x380] ;  /* 0x0000e000ff106b82 */ /* 0x000e240000000a00 */
[----:B------:R-:W-:Y:S01]  /*51e0*/  ISETP.GT.AND P4, PT, R30, -0x1, !P4 ;  /* 0xffffffff1e00780c */ /* 0x000fe20006784270 */
[----:B------:R-:W-:-:S03]  /*51f0*/  @P6 IMAD R25, R4, UR7, R25 ;  /* 0x0000000704196c24 */ /* 0x000fc6000f8e0219 */
[----:B------:R-:W-:Y:S01]  /*5200*/  PLOP3.LUT P4, PT, P0, P4, PT, 0x80, 0x8 ;  /* 0x000000000008781c */ /* 0x000fe20000789070 */
[----:B------:R-:W-:Y:S01]  /*5210*/  @P6 IMAD.IADD R10, R25, 0x1, R27 ;  /* 0x00000001190a6824 */ /* 0x000fe200078e021b */
[----:B-1----:R-:W1:Y:S01]  /*5220*/  @P5 LDC.64 R14, c[0x0][0x380] ;  /* 0x0000e000ff0e5b82 */ /* 0x002e620000000a00 */
[----:B------:R-:W-:Y:S02]  /*5230*/  @P5 IMAD R27, R5, UR6, RZ ;  /* 0x00000006051b5c24 */ /* 0x000fe4000f8e02ff */
[----:B------:R-:W-:Y:S02]  /*5240*/  @P5 IMAD.MOV.U32 R25, RZ, RZ, RZ ;  /* 0x000000ffff195224 */ /* 0x000fe400078e00ff */
[C---:B------:R-:W-:Y:S02]  /*5250*/  @P5 IMAD R27, R4.reuse, UR7, R27 ;  /* 0x00000007041b5c24 */ /* 0x040fe4000f8e021b */
[----:B------:R-:W-:-:S04]  /*5260*/  @P5 IMAD.WIDE.U32 R24, R4, UR6, R24 ;  /* 0x0000000604185c25 */ /* 0x000fc8000f8e0018 */
[----:B------:R-:W-:Y:S02]  /*5270*/  @P5 IMAD.IADD R18, R27, 0x1, R25 ;  /* 0x000000011b125824 */ /* 0x000fe400078e0219 */
[----:B------:R-:W-:Y:S02]  /*5280*/  @P4 IMAD R25, R5, UR6, RZ ;  /* 0x0000000605194c24 */ /* 0x000fe4000f8e02ff */
[----:B------:R-:W-:Y:S01]  /*5290*/  @P4 IMAD.MOV.U32 R31, RZ, RZ, RZ ;  /* 0x000000ffff1f4224 */ /* 0x000fe200078e00ff */
[----:B0-----:R-:W-:Y:S01]  /*52a0*/  @P6 LEA R16, P3, R26, R16, 0x2 ;  /* 0x000000101a106211 */ /* 0x001fe200078610ff */
[C---:B------:R-:W-:Y:S02]  /*52b0*/  @P4 IMAD R25, R4.reuse, UR7, R25 ;  /* 0x0000000704194c24 */ /* 0x040fe4000f8e0219 */
[----:B------:R-:W-:Y:S01]  /*52c0*/  @P4 IMAD.WIDE.U32 R30, R4, UR6, R30 ;  /* 0x00000006041e4c25 */ /* 0x000fe2000f8e001e */
[----:B------:R-:W-:Y:S02]  /*52d0*/  @P6 LEA.HI.X R17, R26, R17, R10, 0x2, P3 ;  /* 0x000000111a116211 */ /* 0x000fe400018f140a */
[----:B------:R-:W-:-:S02]  /*52e0*/  ISETP.GE.U32.AND P3, PT, R28, UR6, PT ;  /* 0x000000061c007c0c */ /* 0x000fc4000bf66070 */
[C---:B------:R-:W-:Y:S01]  /*52f0*/  IADD3 R26, PT, PT, R22.reuse, 0x6, RZ ;  /* 0x00000006161a7810 */ /* 0x040fe20007ffe0ff */
[----:B------:R-:W-:Y:S01]  /*5300*/  VIADD R22, R22, 0x7 ;  /* 0x0000000716167836 */ /* 0x000fe20000000000 */
[----:B------:R-:W-:Y:S01]  /*5310*/  P2R R10, PR, RZ, 0x40 ;  /* 0x00000040ff0a7803 */ /* 0x000fe20000000000 */
[----:B----4-:R-:W-:Y:S01]  /*5320*/  @P1 FFMA R2, R23, R19, R2 ;  /* 0x0000001317021223 */ /* 0x010fe20000000002 */
[C---:B-1----:R-:W-:Y:S01]  /*5330*/  @P5 LEA R14, P1, R24.reuse, R14, 0x2 ;  /* 0x0000000e180e5211 */ /* 0x042fe200078210ff */
[----:B------:R-:W5:Y:S03]  /*5340*/  @P2 LDC R23, c[0x3][R20+0x4] ;  /* 0x00c0010014172b82 */ /* 0x000f660000000800 */
[----:B------:R-:W-:Y:S02]  /*5350*/  @P5 LEA.HI.X R15, R24, R15, R18, 0x2, P1 ;  /* 0x0000000f180f5211 */ /* 0x000fe400008f1412 */
[----:B------:R-:W-:-:S03]  /*5360*/  SHF.R.S32.HI R24, RZ, 0x1f, R28 ;  /* 0x0000001fff187819 */ /* 0x000fc6000001141c */
[----:B------:R-:W0:Y:S01]  /*5370*/  @P4 LDC.64 R18, c[0x0][0x380] ;  /* 0x0000e000ff124b82 */ /* 0x000e220000000a00 */
[----:B------:R-:W-:Y:S01]  /*5380*/  ISETP.GE.U32.AND.EX P3, PT, R24, UR7, PT, P3 ;  /* 0x0000000718007c0c */ /* 0x000fe2000bf66130 */
[----:B------:R-:W3:Y:S03]  /*5390*/  @P5 LDG.E.CONSTANT R15, desc[UR14][R14.64] ;  /* 0x0000000e0e0f5981 */ /* 0x000ee6000c1e9900 */
[----:B------:R-:W-:-:S04]  /*53a0*/  ISETP.GT.AND P3, PT, R28, -0x1, !P3 ;  /* 0xffffffff1c00780c */ /* 0x000fc80005f64270 */
[----:B------:R-:W-:Y:S01]  /*53b0*/  PLOP3.LUT P3, PT, P0, P3, PT, 0x80, 0x8 ;  /* 0x000000000008781c */ /* 0x000fe20000767070 */
[----:B-----5:R-:W-:Y:S01]  /*53c0*/  @P2 FFMA R2, R23, R21, R2 ;  /* 0x0000001517022223 */ /* 0x020fe20000000002 */
[----:B------:R-:W-:-:S11]  /*53d0*/  @P4 IMAD.IADD R21, R25, 0x1, R31 ;  /* 0x0000000119154824 */ /* 0x000fd600078e021f */
[----:B------:R-:W-:Y:S01]  /*53e0*/  @P3 IMAD.MOV.U32 R29, RZ, RZ, RZ ;  /* 0x000000ffff1d3224 */ /* 0x000fe200078e00ff */
[----:B0-----:R-:W-:Y:S01]  /*53f0*/  @P4 LEA R24, P1, R30, R18, 0x2 ;  /* 0x000000121e184211 */ /* 0x001fe200078210ff */
[----:B------:R-:W-:-:S03]  /*5400*/  @P3 IMAD.WIDE.U32 R32, R4, UR6, R28 ;  /* 0x0000000604203c25 */ /* 0x000fc6000f8e001c */
[----:B------:R-:W-:Y:S02]  /*5410*/  @P4 LEA.HI.X R25, R30, R19, R21, 0x2, P1 ;  /* 0x000000131e194211 */ /* 0x000fe400008f1415 */
[----:B------:R-:W0:Y:S01]  /*5420*/  @P3 LDC.64 R18, c[0x0][0x380] ;  /* 0x0000e000ff123b82 */ /* 0x000e220000000a00 */
[----:B------:R-:W-:Y:S02]  /*5430*/  ISETP.GE.U32.AND P1, PT, R26, UR6, PT ;  /* 0x000000061a007c0c */ /* 0x000fe4000bf26070 */
[----:B------:R-:W-:Y:S01]  /*5440*/  SHF.R.S32.HI R21, RZ, 0x1f, R26 ;  /* 0x0000001fff157819 */ /* 0x000fe2000001141a */
[----:B------:R-:W4:Y:S03]  /*5450*/  @P4 LDG.E.CONSTANT R25, desc[UR14][R24.64] ;  /* 0x0000000e18194981 */ /* 0x000f26000c1e9900 */
[----:B------:R-:W-:Y:S01]  /*5460*/  ISETP.GE.U32.AND.EX P1, PT, R21, UR7, PT, P1 ;  /* 0x0000000715007c0c */ /* 0x000fe2000bf26110 */
[----:B------:R-:W-:-:S03]  /*5470*/  @P3 IMAD R21, R5, UR6, RZ ;  /* 0x0000000605153c24 */ /* 0x000fc6000f8e02ff */
[----:B------:R-:W-:Y:S01]  /*5480*/  ISETP.GT.AND P1, PT, R26, -0x1, !P1 ;  /* 0xffffffff1a00780c */ /* 0x000fe20004f24270 */
[----:B------:R-:W-:-:S03]  /*5490*/  @P3 IMAD R21, R4, UR7, R21 ;  /* 0x0000000704153c24 */ /* 0x000fc6000f8e0215 */
[----:B------:R-:W-:Y:S01]  /*54a0*/  PLOP3.LUT P1, PT, P0, P1, PT, 0x80, 0x8 ;  /* 0x000000000008781c */ /* 0x000fe20000723070 */
[----:B------:R-:W-:Y:S01]  /*54b0*/  @P3 IMAD.IADD R30, R21, 0x1, R33 ;  /* 0x00000001151e3824 */ /* 0x000fe200078e0221 */
[----:B0-----:R-:W-:-:S04]  /*54c0*/  @P3 LEA R28, P2, R32, R18, 0x2 ;  /* 0x00000012201c3211 */ /* 0x001fc800078410ff */
[----:B------:R-:W-:-:S07]  /*54d0*/  @P3 LEA.HI.X R29, R32, R19, R30, 0x2, P2 ;  /* 0x00000013201d3211 */ /* 0x000fce00010f141e */
[----:B------:R-:W-:Y:S01]  /*54e0*/  @P1 IMAD R21, R5, UR6, RZ ;  /* 0x0000000605151c24 */ /* 0x000fe2000f8e02ff */
[----:B------:R-:W0:Y:S01]  /*54f0*/  @P1 LDC.64 R18, c[0x0][0x380] ;  /* 0x0000e000ff121b82 */ /* 0x000e220000000a00 */
[----:B------:R-:W-:Y:S02]  /*5500*/  @P1 IMAD.MOV.U32 R27, RZ, RZ, RZ ;  /* 0x000000ffff1b1224 */ /* 0x000fe400078e00ff */
[C---:B------:R-:W-:Y:S01]  /*5510*/  @P1 IMAD R21, R4.reuse, UR7, R21 ;  /* 0x0000000704151c24 */ /* 0x040fe2000f8e0215 */
[----:B------:R-:W5:Y:S01]  /*5520*/  @P3 LDG.E.CONSTANT R28, desc[UR14][R28.64] ;  /* 0x0000000e1c1c3981 */ /* 0x000f62000c1e9900 */
[----:B------:R-:W-:-:S04]  /*5530*/  @P1 IMAD.WIDE.U32 R32, R4, UR6, R26 ;  /* 0x0000000604201c25 */ /* 0x000fc8000f8e001a */
[----:B------:R-:W-:Y:S01]  /*5540*/  @P1 IMAD.IADD R30, R21, 0x1, R33 ;  /* 0x00000001151e1824 */ /* 0x000fe200078e0221 */
[C---:B0-----:R-:W-:Y:S02]  /*5550*/  @P1 LEA R26, P2, R32.reuse, R18, 0x2 ;  /* 0x00000012201a1211 */ /* 0x041fe400078410ff */
[----:B------:R-:W-:Y:S02]  /*5560*/  SHF.R.S32.HI R18, RZ, 0x1f, R22 ;  /* 0x0000001fff127819 */ /* 0x000fe40000011416 */
[----:B------:R-:W-:Y:S02]  /*5570*/  @P1 LEA.HI.X R27, R32, R19, R30, 0x2, P2 ;  /* 0x00000013201b1211 */ /* 0x000fe400010f141e */
[----:B------:R-:W-:-:S03]  /*5580*/  ISETP.GE.U32.AND P2, PT, R22, UR6, PT ;  /* 0x0000000616007c0c */ /* 0x000fc6000bf46070 */
[----:B------:R-:W2:Y:S01]  /*5590*/  @P1 LDG.E.CONSTANT R26, desc[UR14][R26.64] ;  /* 0x0000000e1a1a1981 */ /* 0x000ea2000c1e9900 */
        /* <DEDUP_REMOVED lines=17> */
[----:B------:R-:W5:Y:S01]  /*56b0*/  @P3 LDC R33, c[0x3][R20+0x14] ;  /* 0x00c0050014213b82 */ /* 0x000f620000000800 */
[----:B---3--:R-:W-:-:S07]  /*56c0*/  @P6 FFMA R2, R21, R17, R2 ;  /* 0x0000001115026223 */ /* 0x008fce0000000002 */
[----:B------:R-:W1:Y:S01]  /*56d0*/  @P1 LDC R17, c[0x3][R20+0x18] ;  /* 0x00c0060014111b82 */ /* 0x000e620000000800 */
[----:B0-----:R-:W-:Y:S01]  /*56e0*/  @P5 FFMA R2, R23, R15, R2 ;  /* 0x0000000f17025223 */ /* 0x001fe20000000002 */
[----:B------:R-:W-:-:S06]  /*56f0*/  IADD3 R9, P5, PT, R9, 0x8, RZ ;  /* 0x0000000809097810 */ /* 0x000fcc0007fbe0ff */
[----:B------:R-:W0:Y:S01]  /*5700*/  @P2 LDC R21, c[0x3][R20+0x1c] ;  /* 0x00c0070014152b82 */ /* 0x000e220000000800 */
[----:B----4-:R-:W-:Y:S01]  /*5710*/  @P4 FFMA R2, R31, R25, R2 ;  /* 0x000000191f024223 */ /* 0x010fe20000000002 */
[----:B------:R-:W-:Y:S01]  /*5720*/  IMAD.X R11, RZ, RZ, R11, P5 ;  /* 0x000000ffff0b7224 */ /* 0x000fe200028e060b */
[----:B------:R-:W-:Y:S02]  /*5730*/  ISETP.NE.U32.AND P4, PT, R9, UR10, PT ;  /* 0x0000000a09007c0c */ /* 0x000fe4000bf85070 */
[----:B-----5:R-:W-:Y:S02]  /*5740*/  @P3 FFMA R2, R33, R28, R2 ;  /* 0x0000001c21023223 */ /* 0x020fe40000000002 */
[----:B--2---:R-:W-:Y:S02]  /*5750*/  ISETP.NE.AND.EX P3, PT, R11, R8, PT, P4 ;  /* 0x000000080b00720c */ /* 0x004fe40003f65340 */
[----:B-1----:R-:W-:-:S04]  /*5760*/  @P1 FFMA R2, R17, R26, R2 ;  /* 0x0000001a11021223 */ /* 0x002fc80000000002 */
[----:B0-----:R-:W-:-:S07]  /*5770*/  @P2 FFMA R2, R21, R18, R2 ;  /* 0x0000001215022223 */ /* 0x001fce0000000002 */
[----:B------:R-:W-:Y:S05]  /*5780*/  @P3 BRA `(.L_x_40) ;  /* 0xfffffff400b03947 */ /* 0x000fea000383ffff */
[----:B------:R-:W-:-:S07]  /*5790*/  IMAD.U32 R7, RZ, RZ, UR10 ;  /* 0x0000000aff077e24 */ /* 0x000fce000f8e00ff */
.L_x_39:
[----:B------:R-:W-:-:S04]  /*57a0*/  UISETP.NE.U32.AND UP1, UPT, UR5, URZ, UPT ;  /* 0x000000ff0500728c */ /* 0x000fc8000bf25070 */
[----:B------:R-:W-:-:S09]  /*57b0*/  UISETP.NE.AND.EX UP1, UPT, URZ, URZ, UPT, UP1 ;  /* 0x000000ffff00728c */ /* 0x000fd2000bf25310 */
[----:B------:R-:W-:Y:S05]  /*57c0*/  BRA.U !UP1, `(.L_x_41) ;  /* 0x0000000909507547 */ /* 0x000fea000b800000 */
[----:B------:R-:W-:-:S04]  /*57d0*/  UISETP.NE.U32.AND UP1, UPT, UR8, URZ, UPT ;  /* 0x000000ff0800728c */ /* 0x000fc8000bf25070 */
[----:B------:R-:W-:Y:S01]  /*57e0*/  UISETP.NE.AND.EX UP1, UPT, URZ, URZ, UPT, UP1 ;  /* 0x000000ffff00728c */ /* 0x000fe2000bf25310 */
[----:B------:R-:W-:Y:S10]  /*57f0*/  BRA.U !UP0, `(.L_x_42) ;  /* 0x0000000508247547 */ /* 0x000ff4000b800000 */
[----:B------:R-:W0:Y:S01]  /*5800*/  LDCU.64 UR6, c[0x0][0x3a0] ;  /* 0x00007400ff0677ac */ /* 0x000e220008000a00 */
[----:B------:R-:W-:-:S04]  /*5810*/  IADD3 R24, PT, PT, R6, R7, RZ ;  /* 0x0000000706187210 */ /* 0x000fc80007ffe0ff */
[----:B------:R-:W-:Y:S01]  /*5820*/  SHF.R.S32.HI R8, RZ, 0x1f, R24 ;  /* 0x0000001fff087819 */ /* 0x000fe20000011418 */
[C---:B------:R-:W-:Y:S02]  /*5830*/  VIADD R22, R24.reuse, 0x1 ;  /* 0x0000000118167836 */ /* 0x040fe40000000000 */
[----:B------:R-:W-:-:S05]  /*5840*/  VIADD R10, R24, 0x2 ;  /* 0x00000002180a7836 */ /* 0x000fca0000000000 */
[----:B------:R-:W-:Y:S02]  /*5850*/  SHF.R.S32.HI R9, RZ, 0x1f, R10 ;  /* 0x0000001fff097819 */ /* 0x000fe4000001140a */
[----:B0-----:R-:W-:Y:S02]  /*5860*/  ISETP.GE.U32.AND P1, PT, R24, UR6, PT ;  /* 0x0000000618007c0c */ /* 0x001fe4000bf26070 */
[----:B------:R-:W-:Y:S02]  /*5870*/  ISETP.GE.U32.AND P2, PT, R22, UR6, PT ;  /* 0x0000000616007c0c */ /* 0x000fe4000bf46070 */
[----:B------:R-:W-:Y:S02]  /*5880*/  ISETP.GE.U32.AND.EX P1, PT, R8, UR7, PT, P1 ;  /* 0x0000000708007c0c */ /* 0x000fe4000bf26110 */
[----:B------:R-:W-:Y:S02]  /*5890*/  SHF.R.S32.HI R8, RZ, 0x1f, R22 ;  /* 0x0000001fff087819 */ /* 0x000fe40000011416 */
[----:B------:R-:W-:-:S02]  /*58a0*/  ISETP.GT.AND P1, PT, R24, -0x1, !P1 ;  /* 0xffffffff1800780c */ /* 0x000fc40004f24270 */
[----:B------:R-:W-:Y:S01]  /*58b0*/  ISETP.GE.U32.AND.EX P2, PT, R8, UR7, PT, P2 ;  /* 0x0000000708007c0c */ /* 0x000fe2000bf46120 */
[----:B------:R-:W-:Y:S01]  /*58c0*/  VIADD R8, R24, 0x3 ;  /* 0x0000000318087836 */ /* 0x000fe20000000000 */
[----:B------:R-:W-:Y:S02]  /*58d0*/  PLOP3.LUT P1, PT, P0, P1, PT, 0x80, 0x8 ;  /* 0x000000000008781c */ /* 0x000fe40000723070 */
[----:B------:R-:W-:Y:S02]  /*58e0*/  ISETP.GT.AND P2, PT, R22, -0x1, !P2 ;  /* 0xffffffff1600780c */ /* 0x000fe40005744270 */
[----:B------:R-:W-:Y:S02]  /*58f0*/  ISETP.GE.U32.AND P3, PT, R10, UR6, PT ;  /* 0x000000060a007c0c */ /* 0x000fe4000bf66070 */
[----:B------:R-:W-:Y:S02]  /*5900*/  PLOP3.LUT P2, PT, P0, P2, PT, 0x80, 0x8 ;  /* 0x000000000008781c */ /* 0x000fe40000745070 */
[----:B------:R-:W-:-:S02]  /*5910*/  ISETP.GE.U32.AND.EX P3, PT, R9, UR7, PT, P3 ;  /* 0x0000000709007c0c */ /* 0x000fc4000bf66130 */
[----:B------:R-:W-:Y:S02]  /*5920*/  ISETP.GE.U32.AND P4, PT, R8, UR6, PT ;  /* 0x0000000608007c0c */ /* 0x000fe4000bf86070 */
[----:B------:R-:W-:Y:S01]  /*5930*/  SHF.R.S32.HI R9, RZ, 0x1f, R8 ;  /* 0x0000001fff097819 */ /* 0x000fe20000011408 */
[----:B------:R-:W0:Y:S01]  /*5940*/  @P1 LDC.64 R20, c[0x0][0x380] ;  /* 0x0000e000ff141b82 */ /* 0x000e220000000a00 */
[----:B------:R-:W-:Y:S01]  /*5950*/  ISETP.GT.AND P3, PT, R10, -0x1, !P3 ;  /* 0xffffffff0a00780c */ /* 0x000fe20005f64270 */
[----:B------:R-:W-:Y:S01]  /*5960*/  @P1 IMAD.MOV.U32 R25, RZ, RZ, RZ ;  /* 0x000000ffff191224 */ /* 0x000fe200078e00ff */
[----:B------:R-:W-:Y:S01]  /*5970*/  ISETP.GE.U32.AND.EX P4, PT, R9, UR7, PT, P4 ;  /* 0x0000000709007c0c */ /* 0x000fe2000bf86140 */
[----:B------:R-:W-:Y:S01]  /*5980*/  @P1 IMAD R9, R5, UR6, RZ ;  /* 0x0000000605091c24 */ /* 0x000fe2000f8e02ff */
[----:B------:R-:W-:Y:S01]  /*5990*/  PLOP3.LUT P3, PT, P0, P3, PT, 0x80, 0x8 ;  /* 0x000000000008781c */ /* 0x000fe20000767070 */
[----:B------:R-:W-:Y:S01]  /*59a0*/  @P1 IMAD.WIDE.U32 R24, R4, UR6, R24 ;  /* 0x0000000604181c25 */ /* 0x000fe2000f8e0018 */
[----:B------:R-:W-:Y:S01]  /*59b0*/  ISETP.GT.AND P4, PT, R8, -0x1, !P4 ;  /* 0xffffffff0800780c */ /* 0x000fe20006784270 */
[----:B------:R-:W1:Y:S02]  /*59c0*/  @P2 LDC.64 R16, c[0x0][0x380] ;  /* 0x0000e000ff102b82 */ /* 0x000e640000000a00 */
[----:B------:R-:W-:Y:S01]  /*59d0*/  @P1 IMAD R9, R4, UR7, R9 ;  /* 0x0000000704091c24 */ /* 0x000fe2000f8e0209 */
[----:B------:R-:W-:Y:S01]  /*59e0*/  PLOP3.LUT P4, PT, P0, P4, PT, 0x80, 0x8 ;  /* 0x000000000008781c */ /* 0x000fe20000789070 */
[----:B------:R-:W-:-:S02]  /*59f0*/  @P2 IMAD.MOV.U32 R23, RZ, RZ, RZ ;  /* 0x000000ffff172224 */ /* 0x000fc400078e00ff */
[----:B------:R-:W-:Y:S02]  /*5a00*/  @P2 IMAD R11, R5, UR6, RZ ;  /* 0x00000006050b2c24 */ /* 0x000fe4000f8e02ff */
[----:B------:R-:W-:Y:S02]  /*5a10*/  @P1 IMAD.IADD R9, R9, 0x1, R25 ;  /* 0x0000000109091824 */ /* 0x000fe400078e0219 */
[----:B------:R-:W2:Y:S01]  /*5a20*/  @P3 LDC.64 R18, c[0x0][0x380] ;  /* 0x0000e000ff123b82 */ /* 0x000ea20000000a00 */
[----:B------:R-:W-:-:S04]  /*5a30*/  @P2 IMAD.WIDE.U32 R22, R4, UR6, R22 ;  /* 0x0000000604162c25 */ /* 0x000fc8000f8e0016 */
[----:B------:R-:W-:Y:S01]  /*5a40*/  @P2 IMAD R27, R4, UR7, R11 ;  /* 0x00000007041b2c24 */ /* 0x000fe2000f8e020b */
[C---:B0-----:R-:W-:Y:S01]  /*5a50*/  @P1 LEA R20, P5, R24.reuse, R20, 0x2 ;  /* 0x0000001418141211 */ /* 0x041fe200078a10ff */
[----:B------:R-:W-:Y:S01]  /*5a60*/  @P3 IMAD.MOV.U32 R11, RZ, RZ, RZ ;  /* 0x000000ffff0b3224 */ /* 0x000fe200078e00ff */
[----:B------:R-:W0:Y:S01]  /*5a70*/  @P4 LDC.64 R14, c[0x0][0x380] ;  /* 0x0000e000ff0e4b82 */ /* 0x000e220000000a00 */
[----:B------:R-:W-:Y:S01]  /*5a80*/  @P3 IMAD R25, R5, UR6, RZ ;  /* 0x0000000605193c24 */ /* 0x000fe2000f8e02ff */
[----:B------:R-:W-:Y:S01]  /*5a90*/  @P1 LEA.HI.X R21, R24, R21, R9, 0x2, P5 ;  /* 0x0000001518151211 */ /* 0x000fe200028f1409 */
[----:B------:R-:W-:Y:S02]  /*5aa0*/  @P2 IMAD.IADD R9, R27, 0x1, R23 ;  /* 0x000000011b092824 */ /* 0x000fe400078e0217 */
[----:B------:R-:W-:Y:S01]  /*5ab0*/  @P3 IMAD.WIDE.U32 R10, R4, UR6, R10 ;  /* 0x00000006040a3c25 */ /* 0x000fe2000f8e000a */
[----:B-1----:R-:W-:Y:S02]  /*5ac0*/  @P2 LEA R16, P5, R22, R16, 0x2 ;  /* 0x0000001016102211 */ /* 0x002fe400078a10ff */
[----:B------:R-:W3:Y:S01]  /*5ad0*/  @P1 LDG.E.CONSTANT R21, desc[UR14][R20.64] ;  /* 0x0000000e14151981 */ /* 0x000ee2000c1e9900 */
[----:B------:R-:W-:Y:S01]  /*5ae0*/  @P3 IMAD R25, R4, UR7, R25 ;  /* 0x0000000704193c24 */ /* 0x000fe2000f8e0219 */
[----:B------:R-:W-:Y:S01]  /*5af0*/  @P2 LEA.HI.X R17, R22, R17, R9, 0x2, P5 ;  /* 0x0000001116112211 */ /* 0x000fe200028f1409 */
[----:B------:R-:W-:-:S02]  /*5b00*/  @P4 IMAD R23, R5, UR6, RZ ;  /* 0x0000000605174c24 */ /* 0x000fc4000f8e02ff */
[----:B------:R-:W-:Y:S01]  /*5b10*/  @P4 IMAD.MOV.U32 R9, RZ, RZ, RZ ;  /* 0x000000ffff094224 */ /* 0x000fe200078e00ff */
[----:B------:R-:W-:Y:S01]  /*5b20*/  @P3 IADD3 R25, PT, PT, R25, R11, RZ ;  /* 0x0000000b19193210 */ /* 0x000fe20007ffe0ff */
[----:B------:R-:W-:Y:S01]  /*5b30*/  @P4 IMAD R23, R4, UR7, R23 ;  /* 0x0000000704174c24 */ /* 0x000fe2000f8e0217 */
[----:B--2---:R-:W-:Y:S01]  /*5b40*/  @P3 LEA R18, P5, R10, R18, 0x2 ;  /* 0x000000120a123211 */ /* 0x004fe200078a10ff */
[----:B------:R-:W-:Y:S01]  /*5b50*/  @P4 IMAD.WIDE.U32 R8, R4, UR6, R8 ;  /* 0x0000000604084c25 */ /* 0x000fe2000f8e0008 */
[----:B------:R-:W2:Y:S02]  /*5b60*/  @P2 LDG.E.CONSTANT R16, desc[UR14][R16.64] ;  /* 0x0000000e10102981 */ /* 0x000ea4000c1e9900 */
[----:B------:R-:W-:Y:S01]  /*5b70*/  @P3 LEA.HI.X R19, R10, R19, R25, 0x2, P5 ;  /* 0x000000130a133211 */ /* 0x000fe200028f1419 */
[----:B------:R-:W-:Y:S01]  /*5b80*/  @P4 IMAD.IADD R9, R23, 0x1, R9 ;  /* 0x0000000117094824 */ /* 0x000fe200078e0209 */
[----:B0-----:R-:W-:-:S03]  /*5b90*/  @P4 LEA R14, P5, R8, R14, 0x2 ;  /* 0x0000000e080e4211 */ /* 0x001fc600078a10ff */
[----:B------:R-:W4:Y:S01]  /*5ba0*/  @P3 LDG.E.CONSTANT R18, desc[UR14][R18.64] ;  /* 0x0000000e12123981 */ /* 0x000f22000c1e9900 */
[----:B------:R-:W-:Y:S02]  /*5bb0*/  @P4 LEA.HI.X R15, R8, R15, R9, 0x2, P5 ;  /* 0x0000000f080f4211 */ /* 0x000fe400028f1409 */
[----:B------:R-:W0:Y:S03]  /*5bc0*/  LDC R8, c[0x0][0x3b0] ;  /* 0x0000ec00ff087b82 */ /* 0x000e260000000800 */
[----:B------:R-:W5:Y:S01]  /*5bd0*/  @P4 LDG.E.CONSTANT R14, desc[UR14][R14.64] ;  /* 0x0000000e0e0e4981 */ /* 0x000f62000c1e9900 */
[----:B0-----:R-:W-:-:S04]  /*5be0*/  IMAD R8, R8, UR4, R7 ;  /* 0x0000000408087c24 */ /* 0x001fc8000f8e0207 */
[----:B------:R-:W-:-:S04]  /*5bf0*/  IMAD.SHL.U32 R8, R8, 0x4, RZ ;  /* 0x0000000408087824 */ /* 0x000fc800078e00ff */
[----:B------:R-:W3:Y:S08]  /*5c00*/  @P1 LDC R9, c[0x3][R8] ;  /* 0x00c0000008091b82 */ /* 0x000ef00000000800 */
[----:B------:R-:W2:Y:S08]  /*5c10*/  @P2 LDC R11, c[0x3][R8+0x4] ;  /* 0x00c00100080b2b82 */ /* 0x000eb00000000800 */
[----:B------:R-:W4:Y:S08]  /*5c20*/  @P3 LDC R23, c[0x3][R8+0x8] ;  /* 0x00c0020008173b82 */ /* 0x000f300000000800 */
[----:B------:R-:W5:Y:S01]  /*5c30*/  @P4 LDC R25, c[0x3][R8+0xc] ;  /* 0x00c0030008194b82 */ /* 0x000f620000000800 */
[----:B------:R-:W-:-:S02]  /*5c40*/  VIADD R7, R7, 0x4 ;  /* 0x0000000407077836 */ /* 0x000fc40000000000 */
[----:B---3--:R-:W-:-:S04]  /*5c50*/  @P1 FFMA R2, R9, R21, R2 ;  /* 0x0000001509021223 */ /* 0x008fc80000000002 */
[----:B--2---:R-:W-:-:S04]  /*5c60*/  @P2 FFMA R2, R11, R16, R2 ;  /* 0x000000100b022223 */ /* 0x004fc80000000002 */
[----:B----4-:R-:W-:-:S04]  /*5c70*/  @P3 FFMA R2, R23, R18, R2 ;  /* 0x0000001217023223 */ /* 0x010fc80000000002 */
[----:B-----5:R-:W-:-:S07]  /*5c80*/  @P4 FFMA R2, R25, R14, R2 ;  /* 0x0000000e19024223 */ /* 0x020fce0000000002 */
.L_x_42:
[----:B------:R-:W-:Y:S05]  /*5c90*/  BRA.U !UP1, `(.L_x_41) ;  /* 0x00000005091c7547 */ /* 0x000fea000b800000 */
[----:B------:R-:W0:Y:S01]  /*5ca0*/  LDC R18, c[0x0][0x3b0] ;  /* 0x0000ec00ff127b82 */ /* 0x000e220000000800 */
[----:B------:R-:W-:-:S04]  /*5cb0*/  UISETP.NE.U32.AND UP1, UPT, UR8, 0x1, UPT ;  /* 0x000000010800788c */ /* 0x000fc8000bf25070 */
[----:B------:R-:W-:Y:S01]  /*5cc0*/  UISETP.NE.AND.EX UP1, UPT, URZ, URZ, UPT, UP1 ;  /* 0x000000ffff00728c */ /* 0x000fe2000bf25310 */
[----:B0-----:R-:W-:-:S08]  /*5cd0*/  LOP3.LUT P3, RZ, R18, 0x1, RZ, 0xc0, !PT ;  /* 0x0000000112ff7812 */ /* 0x001fd0000786c0ff */
[----:B------:R-:W-:Y:S05]  /*5ce0*/  BRA.U !UP1, `(.L_x_43) ;  /* 0x0000000109a87547 */ /* 0x000fea000b800000 */
[----:B------:R-:W0:Y:S01]  /*5cf0*/  LDCU.64 UR6, c[0x0][0x3a0] ;  /* 0x00007400ff0677ac */ /* 0x000e220008000a00 */
[----:B------:R-:W-:-:S04]  /*5d00*/  IMAD.IADD R16, R6, 0x1, R7 ;  /* 0x0000000106107824 */ /* 0x000fc800078e0207 */
[C---:B------:R-:W-:Y:S01]  /*5d10*/  VIADD R10, R16.reuse, 0x1 ;  /* 0x00000001100a7836 */ /* 0x040fe20000000000 */
[----:B------:R-:W-:Y:S02]  /*5d20*/  SHF.R.S32.HI R8, RZ, 0x1f, R16 ;  /* 0x0000001fff087819 */ /* 0x000fe40000011410 */
[----:B0-----:R-:W-:Y:S02]  /*5d30*/  ISETP.GE.U32.AND P1, PT, R16, UR6, PT ;  /* 0x0000000610007c0c */ /* 0x001fe4000bf26070 */
        /* <DEDUP_REMOVED lines=17> */
[----:B------:R-:W-:-:S04]  /*5e50*/  @P2 IMAD.WIDE.U32 R10, R4, UR6, R10 ;  /* 0x00000006040a2c25 */ /* 0x000fc8000f8e000a */
[----:B------:R-:W-:Y:S01]  /*5e60*/  @P2 IMAD R21, R4, UR7, R21 ;  /* 0x0000000704152c24 */ /* 0x000fe2000f8e0215 */
[----:B0-----:R-:W-:-:S04]  /*5e70*/  @P1 LEA R8, P4, R16, R8, 0x2 ;  /* 0x0000000810081211 */ /* 0x001fc800078810ff */
[----:B------:R-:W-:Y:S02]  /*5e80*/  @P2 IADD3 R11, PT, PT, R21, R11, RZ ;  /* 0x0000000b150b2210 */ /* 0x000fe40007ffe0ff */
        /* <DEDUP_REMOVED lines=13> */
[----:B------:R-:W-:Y:S02]  /*5f60*/  VIADD R7, R7, 0x2 ;  /* 0x0000000207077836 */ /* 0x000fe40000000000 */
[----:B--2---:R-:W-:-:S04]  /*5f70*/  @P1 FFMA R2, R17, R9, R2 ;  /* 0x0000000911021223 */ /* 0x004fc80000000002 */
[----:B---3--:R-:W-:-:S07]  /*5f80*/  @P2 FFMA R2, R11, R14, R2 ;  /* 0x0000000e0b022223 */ /* 0x008fce0000000002 */
.L_x_43:
        /* <DEDUP_REMOVED lines=11> */
[----:B------:R-:W0:Y:S01]  /*6040*/  LDCU.64 UR18, c[0x0][0x380] ;  /* 0x00007000ff1277ac */ /* 0x000e220008000a00 */
[----:B------:R-:W-:Y:S02]  /*6050*/  IMAD R5, R5, UR6, RZ ;  /* 0x0000000605057c24 */ /* 0x000fe4000f8e02ff */
[----:B------:R-:W-:Y:S02]  /*6060*/  IMAD.MOV.U32 R7, RZ, RZ, RZ ;  /* 0x000000ffff077224 */ /* 0x000fe400078e00ff */
[C---:B------:R-:W-:Y:S02]  /*6070*/  IMAD R9, R4.reuse, UR7, R5 ;  /* 0x0000000704097c24 */ /* 0x040fe4000f8e0205 */
[----:B------:R-:W-:-:S04]  /*6080*/  IMAD.WIDE.U32 R4, R4, UR6, R6 ;  /* 0x0000000604047c25 */ /* 0x000fc8000f8e0006 */
[----:B------:R-:W-:Y:S01]  /*6090*/  IMAD.IADD R5, R9, 0x1, R5 ;  /* 0x0000000109057824 */ /* 0x000fe200078e0205 */
[----:B0-----:R-:W-:-:S04]  /*60a0*/  LEA R6, P0, R4, UR18, 0x2 ;  /* 0x0000001204067c11 */ /* 0x001fc8000f8010ff */
[----:B------:R-:W-:-:S05]  /*60b0*/  LEA.HI.X R7, R4, UR19, R5, 0x2, P0 ;  /* 0x0000001304077c11 */ /* 0x000fca00080f1405 */
[----:B------:R-:W2:Y:S01]  /*60c0*/  LDG.E.CONSTANT R6, desc[UR14][R6.64] ;  /* 0x0000000e06067981 */ /* 0x000ea2000c1e9900 */
[----:B------:R-:W-:-:S06]  /*60d0*/  IMAD.SHL.U32 R5, R18, 0x4, RZ ;  /* 0x0000000412057824 */ /* 0x000fcc00078e00ff */
[----:B------:R-:W2:Y:S02]  /*60e0*/  LDC R5, c[0x3][R5] ;  /* 0x00c0000005057b82 */ /* 0x000ea40000000800 */
[----:B--2---:R-:W-:-:S07]  /*60f0*/  FFMA R2, R5, R6, R2 ;  /* 0x0000000605027223 */ /* 0x004fce0000000002 */
.L_x_44:
[----:B------:R-:W-:Y:S05]  /*6100*/  BSYNC.RECONVERGENT B0 ;  /* 0x0000000000007941 */ /* 0x000fea0003800200 */
.L_x_41:
[----:B------:R-:W0:Y:S01]  /*6110*/  LDCU UR6, c[0x0][0x3a8] ;  /* 0x00007500ff0677ac */ /* 0x000e220008000800 */
[----:B------:R-:W-:-:S04]  /*6120*/  UIADD3 UR4, UPT, UPT, UR4, 0x1, URZ ;  /* 0x0000000104047890 */ /* 0x000fc8000fffe0ff */
[----:B0-----:R-:W-:-:S09]  /*6130*/  UISETP.GE.U32.AND UP1, UPT, UR4, UR6, UPT ;  /* 0x000000060400728c */ /* 0x001fd2000bf26070 */
[----:B------:R-:W-:Y:S05]  /*6140*/  BRA.U !UP1, `(.L_x_45) ;  /* 0xffffffe909fc7547 */ /* 0x000fea000b83ffff */
.L_x_1:
[----:B------:R-:W1:Y:S01]  /*6150*/  LDCU.64 UR18, c[0x0][0x3a0] ;  /* 0x00007400ff1277ac */ /* 0x000e620008000a00 */
[--C-:B------:R-:W-:Y:S01]  /*6160*/  SHF.R.S32.HI R13, RZ, 0x1f, R12.reuse ;  /* 0x0000001fff0d7819 */ /* 0x100fe2000001140c */
[----:B0-----:R-:W0:Y:S02]  /*6170*/  LDCU.64 UR6, c[0x0][0x390] ;  /* 0x00007200ff0677ac */ /* 0x001e240008000a00 */
[----:B-1----:R-:W-:-:S04]  /*6180*/  IMAD.WIDE.U32 R12, R0, UR18, R12 ;  /* 0x00000012000c7c25 */ /* 0x002fc8000f8e000c */
[----:B------:R-:W-:Y:S01]  /*6190*/  IMAD R3, R0, UR19, R13 ;  /* 0x0000001300037c24 */ /* 0x000fe2000f8e020d */
[----:B0-----:R-:W-:-:S04]  /*61a0*/  LEA R4, P0, R12, UR6, 0x2 ;  /* 0x000000060c047c11 */ /* 0x001fc8000f8010ff */
[----:B------:R-:W-:-:S05]  /*61b0*/  LEA.HI.X R5, R12, UR7, R3, 0x2, P0 ;  /* 0x000000070c057c11 */ /* 0x000fca00080f1403 */
[----:B------:R-:W-:Y:S01]  /*61c0*/  STG.E desc[UR14][R4.64], R2 ;  /* 0x0000000204007986 */ /* 0x000fe2000c10190e */
[----:B------:R-:W-:Y:S05]  /*61d0*/  EXIT ;  /* 0x000000000000794d */ /* 0x000fea0003800000 */
.L_x_46:
[----:B------:R-:W-:-:S00]  /*61e0*/  BRA `(.L_x_46) ;  /* 0xfffffffc00fc7947 */ /* 0x000fc0000383ffff */
[----:B------:R-:W-:-:S00]  /*61f0*/  NOP ;  /* 0x0000000000007918 */ /* 0x000fc00000000000 */
        /* <DEDUP_REMOVED lines=8> */
.L_x_47:


//--------------------- .nv.shared.reserved.0     --------------------------
	.section	.nv.shared.reserved.0,"aw",@nobits
	.weak		__nv_reservedSMEM_offset_0_alias
	.size		__nv_reservedSMEM_offset_0_alias, 0, 64
	.other		__nv_reservedSMEM_offset_0_alias,@"STO_CUDA_RESERVED_SHARED STV_DEFAULT"
__nv_reservedSMEM_offset_0_alias:
	.zero		0
	.zero		64


//--------------------- .nv.constant0._Z6conv2DPKfS0_Pfmmmmi --------------------------
	.section	.nv.constant0._Z6conv2DPKfS0_Pfmmmmi,"a",@progbits
	.sectionflags	@""
	.align	4
.nv.constant0._Z6conv2DPKfS0_Pfmmmmi:
	.zero		956


//--------------------- SYMBOLS --------------------------

	.type		.nv.reservedSmem.offset0,@object
	.size		.nv.reservedSmem.offset0,0x4
